// auto-generated by cutlass_sweep.gemm — config: {"arch": "sm_90", "cluster_m": 2, "cluster_n": 4, "dtype": "e5m2", "dtype_b": "e5m2", "layout": "nt", "stages": 0, "tile_k": 32, "tile_m": 256, "tile_n": 64}
#include "cutlass/cutlass.h"
#include "cutlass/gemm/collective/collective_builder.hpp"
#include "cutlass/gemm/device/gemm_universal_adapter.h"
#include "cutlass/gemm/kernel/gemm_universal.hpp"
#include "cutlass/epilogue/collective/collective_builder.hpp"

using ElemA = cutlass::float_e5m2_t;
using ElemB = cutlass::float_e5m2_t;
using ElemCD = cutlass::float_e5m2_t;
using Acc  = float;
using TileShape    = cute::Shape<cute::_256, cute::_64, cute::_32>;
using ClusterShape = cute::Shape<cute::_2, cute::_4, cute::_1>;

using CollectiveEpilogue = typename cutlass::epilogue::collective::CollectiveBuilder<
    cutlass::arch::Sm90, cutlass::arch::OpClassTensorOp,
    TileShape, ClusterShape,
    cutlass::epilogue::collective::EpilogueTileAuto,
    Acc, Acc,
    ElemCD, cutlass::layout::RowMajor, 128 / cutlass::sizeof_bits<ElemCD>::value,
    ElemCD, cutlass::layout::RowMajor, 128 / cutlass::sizeof_bits<ElemCD>::value,
    cutlass::epilogue::collective::EpilogueScheduleAuto
  >::CollectiveOp;

using CollectiveMainloop = typename cutlass::gemm::collective::CollectiveBuilder<
    cutlass::arch::Sm90, cutlass::arch::OpClassTensorOp,
    ElemA, cutlass::layout::RowMajor, 128 / cutlass::sizeof_bits<ElemA>::value,
    ElemB, cutlass::layout::ColumnMajor, 128 / cutlass::sizeof_bits<ElemB>::value,
    Acc,
    TileShape, ClusterShape,
    cutlass::gemm::collective::StageCountAutoCarveout<static_cast<int>(sizeof(typename CollectiveEpilogue::SharedStorage))>,
    cutlass::gemm::collective::KernelScheduleAuto
  >::CollectiveOp;

using GemmKernel = cutlass::gemm::kernel::GemmUniversal<
    cute::Shape<int,int,int,int>,
    CollectiveMainloop,
    CollectiveEpilogue
>;
using Gemm = cutlass::gemm::device::GemmUniversalAdapter<GemmKernel>;

// Force the device kernel symbol into the cubin without needing a host main.
auto* _anchor = &cutlass::device_kernel<GemmKernel>;


// ===== COMPILED SASS (sm_90a) =====

	.target	sm_90a

	.elftype	@"ET_EXEC"


//--------------------- .note.nv.tkinfo           --------------------------
	.section	.note.nv.tkinfo,"",@"SHT_NOTE"
	.sectionflags	@"SHF_NOTE_NV_TKINFO"
	.tkinfo
        /*0018*/ 	.word	0x00000002
        /*0030*/ 	.string	""
        /*0030*/ 	.string	"ptxas"
        /*0030*/ 	.string	"Cuda compilation tools, release 13.0, V13.0.88"
        /*0030*/ 	.string	"Build cuda_13.0.r13.0/compiler.36424714_0"
        /*0030*/ 	.string	"-arch sm_90a -m 64 "



//--------------------- .note.nv.cuinfo           --------------------------
	.section	.note.nv.cuinfo,"",@"SHT_NOTE"
	.sectionflags	@"SHF_NOTE_NV_CUINFO"
        /*0018*/ 	.short	0x0002
        /*001a*/ 	.short	0x005a
        /*001c*/ 	.short	0x0082
	.zero		2


//--------------------- .nv.info                  --------------------------
	.section	.nv.info,"",@"SHT_CUDA_INFO"
	.align	4


	//----- nvinfo : EIATTR_REGCOUNT
	.align		4
        /*0000*/ 	.byte	0x04, 0x2f
        /*0002*/ 	.short	(.L_12 - .L_11)
	.align		4
.L_11:
        /*0004*/ 	.word	index@(_ZN7cutlass13device_kernelINS_4gemm6kernel13GemmUniversalIN4cute5tupleIJiiiiEEENS1_10collective13CollectiveMmaINS1_37MainloopSm90TmaGmmaWarpSpecializedFP8ILi22ENS5_IJNS4_1CILi2EEENSA_ILi4EEENSA_ILi1EEEEEENS1_35KernelTmaWarpSpecializedCooperativeEEENS5_IJNSA_ILi256EEENSA_ILi64EEENSA_ILi32EEEEEENS_12float_e5m2_tENS5_IJlSD_lEEESL_SM_NS4_8TiledMMAINS4_8MMA_AtomIJNS4_4SM904GMMA30MMA_64x64x32_F32E5M2E5M2_SS_TNILNSQ_7ScaleInE1ELSS_1EEEEEENS4_6LayoutINS5_IJSB_SD_SD_EEENS5_IJSD_NSA_ILi0EEESX_EEEEENS5_IJNS4_10UnderscoreES10_S10_EEEEENS4_23SM90_TMA_LOAD_MULTICASTENS4_14ComposedLayoutINS4_7SwizzleILi1ELi4ELi3EEENS4_18smem_ptr_flag_bitsILi8EEENSV_INS5_IJNSA_ILi8EEESJ_EEENS5_IJSJ_SD_EEEEEEEvNS4_8identityES13_S1D_vS1E_EENS_8epilogue10collective6detail29Sm90TmaWarpSpecializedAdapterINS1H_15DefaultEpilogueISL_SM_SM_NS1G_6thread17LinearCombinationISL_Li1EffLNS1L_9ScaleType4KindE0ELNS_15FloatRoundStyleE2ESL_EENS1_15EpilogueDefaultEEEEEvvEEEEvNT_6ParamsE)
        /*0008*/ 	.word	0x000000a8


	//----- nvinfo : EIATTR_FRAME_SIZE
	.align		4
.L_12:
        /*000c*/ 	.byte	0x04, 0x11
        /*000e*/ 	.short	(.L_14 - .L_13)
	.align		4
.L_13:
        /*0010*/ 	.word	index@(_ZN7cutlass13device_kernelINS_4gemm6kernel13GemmUniversalIN4cute5tupleIJiiiiEEENS1_10collective13CollectiveMmaINS1_37MainloopSm90TmaGmmaWarpSpecializedFP8ILi22ENS5_IJNS4_1CILi2EEENSA_ILi4EEENSA_ILi1EEEEEENS1_35KernelTmaWarpSpecializedCooperativeEEENS5_IJNSA_ILi256EEENSA_ILi64EEENSA_ILi32EEEEEENS_12float_e5m2_tENS5_IJlSD_lEEESL_SM_NS4_8TiledMMAINS4_8MMA_AtomIJNS4_4SM904GMMA30MMA_64x64x32_F32E5M2E5M2_SS_TNILNSQ_7ScaleInE1ELSS_1EEEEEENS4_6LayoutINS5_IJSB_SD_SD_EEENS5_IJSD_NSA_ILi0EEESX_EEEEENS5_IJNS4_10UnderscoreES10_S10_EEEEENS4_23SM90_TMA_LOAD_MULTICASTENS4_14ComposedLayoutINS4_7SwizzleILi1ELi4ELi3EEENS4_18smem_ptr_flag_bitsILi8EEENSV_INS5_IJNSA_ILi8EEESJ_EEENS5_IJSJ_SD_EEEEEEEvNS4_8identityES13_S1D_vS1E_EENS_8epilogue10collective6detail29Sm90TmaWarpSpecializedAdapterINS1H_15DefaultEpilogueISL_SM_SM_NS1G_6thread17LinearCombinationISL_Li1EffLNS1L_9ScaleType4KindE0ELNS_15FloatRoundStyleE2ESL_EENS1_15EpilogueDefaultEEEEEvvEEEEvNT_6ParamsE)
        /*0014*/ 	.word	0x00000000


	//----- nvinfo : EIATTR_MIN_STACK_SIZE
	.align		4
.L_14:
        /*0018*/ 	.byte	0x04, 0x12
        /*001a*/ 	.short	(.L_16 - .L_15)
	.align		4
.L_15:
        /*001c*/ 	.word	index@(_ZN7cutlass13device_kernelINS_4gemm6kernel13GemmUniversalIN4cute5tupleIJiiiiEEENS1_10collective13CollectiveMmaINS1_37MainloopSm90TmaGmmaWarpSpecializedFP8ILi22ENS5_IJNS4_1CILi2EEENSA_ILi4EEENSA_ILi1EEEEEENS1_35KernelTmaWarpSpecializedCooperativeEEENS5_IJNSA_ILi256EEENSA_ILi64EEENSA_ILi32EEEEEENS_12float_e5m2_tENS5_IJlSD_lEEESL_SM_NS4_8TiledMMAINS4_8MMA_AtomIJNS4_4SM904GMMA30MMA_64x64x32_F32E5M2E5M2_SS_TNILNSQ_7ScaleInE1ELSS_1EEEEEENS4_6LayoutINS5_IJSB_SD_SD_EEENS5_IJSD_NSA_ILi0EEESX_EEEEENS5_IJNS4_10UnderscoreES10_S10_EEEEENS4_23SM90_TMA_LOAD_MULTICASTENS4_14ComposedLayoutINS4_7SwizzleILi1ELi4ELi3EEENS4_18smem_ptr_flag_bitsILi8EEENSV_INS5_IJNSA_ILi8EEESJ_EEENS5_IJSJ_SD_EEEEEEEvNS4_8identityES13_S1D_vS1E_EENS_8epilogue10collective6detail29Sm90TmaWarpSpecializedAdapterINS1H_15DefaultEpilogueISL_SM_SM_NS1G_6thread17LinearCombinationISL_Li1EffLNS1L_9ScaleType4KindE0ELNS_15FloatRoundStyleE2ESL_EENS1_15EpilogueDefaultEEEEEvvEEEEvNT_6ParamsE)
        /*0020*/ 	.word	0x00000000
.L_16:


//--------------------- .nv.compat                --------------------------
	.section	.nv.compat,"",@"SHT_CUDA_COMPAT_INFO"
	.align	4
        /*0000*/ 	.byte	0x02, 0x09, 0x01, 0x00, 0x02, 0x02, 0x04, 0x00, 0x02, 0x05, 0x05, 0x00, 0x03, 0x07, 0x01, 0x01
        /*0010*/ 	.byte	0x02, 0x03, 0x01, 0x00, 0x02, 0x06, 0x01, 0x00, 0x04, 0x0b, 0x08, 0x00, 0x00, 0x00, 0x00, 0x00
        /*0020*/ 	.byte	0x00, 0x00, 0x00, 0x00


//--------------------- .nv.info._ZN7cutlass13device_kernelINS_4gemm6kernel13GemmUniversalIN4cute5tupleIJiiiiEEENS1_10collective13CollectiveMmaINS1_37MainloopSm90TmaGmmaWarpSpecializedFP8ILi22ENS5_IJNS4_1CILi2EEENSA_ILi4EEENSA_ILi1EEEEEENS1_35KernelTmaWarpSpecializedCooperativeEEENS5_IJNSA_ILi256EEENSA_ILi64EEENSA_ILi32EEEEEENS_12float_e5m2_tENS5_IJlSD_lEEESL_SM_NS4_8TiledMMAINS4_8MMA_AtomIJNS4_4SM904GMMA30MMA_64x64x32_F32E5M2E5M2_SS_TNILNSQ_7ScaleInE1ELSS_1EEEEEENS4_6LayoutINS5_IJSB_SD_SD_EEENS5_IJSD_NSA_ILi0EEESX_EEEEENS5_IJNS4_10UnderscoreES10_S10_EEEEENS4_23SM90_TMA_LOAD_MULTICASTENS4_14ComposedLayoutINS4_7SwizzleILi1ELi4ELi3EEENS4_18smem_ptr_flag_bitsILi8EEENSV_INS5_IJNSA_ILi8EEESJ_EEENS5_IJSJ_SD_EEEEEEEvNS4_8identityES13_S1D_vS1E_EENS_8epilogue10collective6detail29Sm90TmaWarpSpecializedAdapterINS1H_15DefaultEpilogueISL_SM_SM_NS1G_6thread17LinearCombinationISL_Li1EffLNS1L_9ScaleType4KindE0ELNS_15FloatRoundStyleE2ESL_EENS1_15EpilogueDefaultEEEEEvvEEEEvNT_6ParamsE --------------------------
	.section	.nv.info._ZN7cutlass13device_kernelINS_4gemm6kernel13GemmUniversalIN4cute5tupleIJiiiiEEENS1_10collective13CollectiveMmaINS1_37MainloopSm90TmaGmmaWarpSpecializedFP8ILi22ENS5_IJNS4_1CILi2EEENSA_ILi4EEENSA_ILi1EEEEEENS1_35KernelTmaWarpSpecializedCooperativeEEENS5_IJNSA_ILi256EEENSA_ILi64EEENSA_ILi32EEEEEENS_12float_e5m2_tENS5_IJlSD_lEEESL_SM_NS4_8TiledMMAINS4_8MMA_AtomIJNS4_4SM904GMMA30MMA_64x64x32_F32E5M2E5M2_SS_TNILNSQ_7ScaleInE1ELSS_1EEEEEENS4_6LayoutINS5_IJSB_SD_SD_EEENS5_IJSD_NSA_ILi0EEESX_EEEEENS5_IJNS4_10UnderscoreES10_S10_EEEEENS4_23SM90_TMA_LOAD_MULTICASTENS4_14ComposedLayoutINS4_7SwizzleILi1ELi4ELi3EEENS4_18smem_ptr_flag_bitsILi8EEENSV_INS5_IJNSA_ILi8EEESJ_EEENS5_IJSJ_SD_EEEEEEEvNS4_8identityES13_S1D_vS1E_EENS_8epilogue10collective6detail29Sm90TmaWarpSpecializedAdapterINS1H_15DefaultEpilogueISL_SM_SM_NS1G_6thread17LinearCombinationISL_Li1EffLNS1L_9ScaleType4KindE0ELNS_15FloatRoundStyleE2ESL_EENS1_15EpilogueDefaultEEEEEvvEEEEvNT_6ParamsE,"",@"SHT_CUDA_INFO"
	.sectionflags	@""
	.align	4


	//----- nvinfo : EIATTR_CUDA_API_VERSION
	.align		4
        /*0000*/ 	.byte	0x04, 0x37
        /*0002*/ 	.short	(.L_18 - .L_17)
.L_17:
        /*0004*/ 	.word	0x00000082


	//----- nvinfo : EIATTR_KPARAM_INFO
	.align		4
.L_18:
        /*0008*/ 	.byte	0x04, 0x17
        /*000a*/ 	.short	(.L_20 - .L_19)
.L_19:
        /*000c*/ 	.word	0x00000000
        /*0010*/ 	.short	0x0000
        /*0012*/ 	.short	0x0070
        /*0014*/ 	.byte	0x00, 0xf0, 0x01, 0x10


	//----- nvinfo : EIATTR_SPARSE_MMA_MASK
	.align		4
.L_20:
        /*0018*/ 	.byte	0x03, 0x50
        /*001a*/ 	.short	0x0000


	//----- nvinfo : EIATTR_MAXREG_COUNT
	.align		4
        /*001c*/ 	.byte	0x03, 0x1b
        /*001e*/ 	.short	0x00a8


	//----- nvinfo : EIATTR_NUM_BARRIERS
	.align		4
        /*0020*/ 	.byte	0x02, 0x4c
        /*0022*/ 	.byte	0x01
	.zero		1


	//----- nvinfo : EIATTR_MERCURY_ISA_VERSION
	.align		4
        /*0024*/ 	.byte	0x03, 0x5f
        /*0026*/ 	.short	0x0101


	//----- nvinfo : EIATTR_INT_WARP_WIDE_INSTR_OFFSETS
	.align		4
        /*0028*/ 	.byte	0x04, 0x31
        /*002a*/ 	.short	(.L_22 - .L_21)


	//   ....[0]....
.L_21:
        /*002c*/ 	.word	0x00000710


	//   ....[1]....
        /*0030*/ 	.word	0x00000740


	//   ....[2]....
        /*0034*/ 	.word	0x000008c0


	//----- nvinfo : EIATTR_COOP_GROUP_MASK_REGIDS
	.align		4
.L_22:
        /*0038*/ 	.byte	0x04, 0x29
        /*003a*/ 	.short	(.L_24 - .L_23)


	//   ....[0]....
.L_23:
        /*003c*/ 	.word	0xffffffff


	//   ....[1]....
        /*0040*/ 	.word	0xffffffff


	//   ....[2]....
        /*0044*/ 	.word	0xffffffff


	//   ....[3]....
        /*0048*/ 	.word	0xffffffff


	//   ....[4]....
        /*004c*/ 	.word	0xffffffff


	//   ....[5]....
        /*0050*/ 	.word	0xffffffff


	//----- nvinfo : EIATTR_COOP_GROUP_INSTR_OFFSETS
	.align		4
.L_24:
        /*0054*/ 	.byte	0x04, 0x28
        /*0056*/ 	.short	(.L_26 - .L_25)


	//   ....[0]....
.L_25:
        /*0058*/ 	.word	0x00000060


	//   ....[1]....
        /*005c*/ 	.word	0x00000070


	//   ....[2]....
        /*0060*/ 	.word	0x00000130


	//   ....[3]....
        /*0064*/ 	.word	0x00000540


	//   ....[4]....
        /*0068*/ 	.word	0x00000a60


	//   ....[5]....
        /*006c*/ 	.word	0x000014e0


	//----- nvinfo : EIATTR_REG_RECONFIG
	.align		4
.L_26:
        /*0070*/ 	.byte	0x01, 0x54
	.zero		2


	//----- nvinfo : EIATTR_MBARRIER_INSTR_OFFSETS
	.align		4
        /*0074*/ 	.byte	0x04, 0x39
        /*0076*/ 	.short	(.L_28 - .L_27)


	//   ....[0]....
.L_27:
        /*0078*/ 	.word	0x00000250
        /*007c*/ 	.word	0x000000ff
        /*0080*/ 	.word	0x00000000
        /*0084*/ 	.short	0x0100
        /*0086*/ 	.byte	0x08
	.zero		1


	//   ....[1]....
        /*0088*/ 	.word	0x00000260
        /*008c*/ 	.word	0x000000ff
        /*0090*/ 	.word	0x000000b0
        /*0094*/ 	.short	0x0100
        /*0096*/ 	.byte	0x08
	.zero		1


	//   ....[2]....
        /*0098*/ 	.word	0x00000270
        /*009c*/ 	.word	0x000000ff
        /*00a0*/ 	.word	0x00000008
        /*00a4*/ 	.short	0x0100
        /*00a6*/ 	.byte	0x08
	.zero		1


	//   ....[3]....
        /*00a8*/ 	.word	0x00000280
        /*00ac*/ 	.word	0x000000ff
        /*00b0*/ 	.word	0x000000b8
        /*00b4*/ 	.short	0x0100
        /*00b6*/ 	.byte	0x08
	.zero		1


	//   ....[4]....
        /*00b8*/ 	.word	0x00000290
        /*00bc*/ 	.word	0x000000ff
        /*00c0*/ 	.word	0x00000010
        /*00c4*/ 	.short	0x0100
        /*00c6*/ 	.byte	0x08
	.zero		1


	//   ....[5]....
        /*00c8*/ 	.word	0x000002a0
        /*00cc*/ 	.word	0x000000ff
        /*00d0*/ 	.word	0x000000c0
        /*00d4*/ 	.short	0x0100
        /*00d6*/ 	.byte	0x08
	.zero		1


	//   ....[6]....
        /*00d8*/ 	.word	0x000002b0
        /*00dc*/ 	.word	0x000000ff
        /*00e0*/ 	.word	0x00000018
        /*00e4*/ 	.short	0x0100
        /*00e6*/ 	.byte	0x08
	.zero		1


	//   ....[7]....
        /*00e8*/ 	.word	0x000002c0
        /*00ec*/ 	.word	0x000000ff
        /*00f0*/ 	.word	0x000000c8
        /*00f4*/ 	.short	0x0100
        /*00f6*/ 	.byte	0x08
	.zero		1


	//   ....[8]....
        /*00f8*/ 	.word	0x000002d0
        /*00fc*/ 	.word	0x000000ff
        /*0100*/ 	.word	0x00000020
        /*0104*/ 	.short	0x0100
        /*0106*/ 	.byte	0x08
	.zero		1


	//   ....[9]....
        /*0108*/ 	.word	0x000002e0
        /*010c*/ 	.word	0x000000ff
        /*0110*/ 	.word	0x000000d0
        /*0114*/ 	.short	0x0100
        /*0116*/ 	.byte	0x08
	.zero		1


	//   ....[10]....
        /*0118*/ 	.word	0x000002f0
        /*011c*/ 	.word	0x000000ff
        /*0120*/ 	.word	0x00000028
        /*0124*/ 	.short	0x0100
        /*0126*/ 	.byte	0x08
	.zero		1


	//   ....[11]....
        /*0128*/ 	.word	0x00000300
        /*012c*/ 	.word	0x000000ff
        /*0130*/ 	.word	0x000000d8
        /*0134*/ 	.short	0x0100
        /*0136*/ 	.byte	0x08
	.zero		1


	//   ....[12]....
        /*0138*/ 	.word	0x00000310
        /*013c*/ 	.word	0x000000ff
        /*0140*/ 	.word	0x00000030
        /*0144*/ 	.short	0x0100
        /*0146*/ 	.byte	0x08
	.zero		1


	//   ....[13]....
        /*0148*/ 	.word	0x00000320
        /*014c*/ 	.word	0x000000ff
        /*0150*/ 	.word	0x000000e0
        /*0154*/ 	.short	0x0100
        /*0156*/ 	.byte	0x08
	.zero		1


	//   ....[14]....
        /*0158*/ 	.word	0x00000330
        /*015c*/ 	.word	0x000000ff
        /*0160*/ 	.word	0x00000038
        /*0164*/ 	.short	0x0100
        /*0166*/ 	.byte	0x08
	.zero		1


	//   ....[15]....
        /*0168*/ 	.word	0x00000340
        /*016c*/ 	.word	0x000000ff
        /*0170*/ 	.word	0x000000e8
        /*0174*/ 	.short	0x0100
        /*0176*/ 	.byte	0x08
	.zero		1


	//   ....[16]....
        /*0178*/ 	.word	0x00000350
        /*017c*/ 	.word	0x000000ff
        /*0180*/ 	.word	0x00000040
        /*0184*/ 	.short	0x0100
        /*0186*/ 	.byte	0x08
	.zero		1


	//   ....[17]....
        /*0188*/ 	.word	0x00000360
        /*018c*/ 	.word	0x000000ff
        /*0190*/ 	.word	0x000000f0
        /*0194*/ 	.short	0x0100
        /*0196*/ 	.byte	0x08
	.zero		1


	//   ....[18]....
        /*0198*/ 	.word	0x00000370
        /*019c*/ 	.word	0x000000ff
        /*01a0*/ 	.word	0x00000048
        /*01a4*/ 	.short	0x0100
        /*01a6*/ 	.byte	0x08
	.zero		1


	//   ....[19]....
        /*01a8*/ 	.word	0x00000380
        /*01ac*/ 	.word	0x000000ff
        /*01b0*/ 	.word	0x000000f8
        /*01b4*/ 	.short	0x0100
        /*01b6*/ 	.byte	0x08
	.zero		1


	//   ....[20]....
        /*01b8*/ 	.word	0x00000390
        /*01bc*/ 	.word	0x000000ff
        /*01c0*/ 	.word	0x00000050
        /*01c4*/ 	.short	0x0100
        /*01c6*/ 	.byte	0x08
	.zero		1


	//   ....[21]....
        /*01c8*/ 	.word	0x000003a0
        /*01cc*/ 	.word	0x000000ff
        /*01d0*/ 	.word	0x00000100
        /*01d4*/ 	.short	0x0100
        /*01d6*/ 	.byte	0x08
	.zero		1


	//   ....[22]....
        /*01d8*/ 	.word	0x000003b0
        /*01dc*/ 	.word	0x000000ff
        /*01e0*/ 	.word	0x00000058
        /*01e4*/ 	.short	0x0100
        /*01e6*/ 	.byte	0x08
	.zero		1


	//   ....[23]....
        /*01e8*/ 	.word	0x000003c0
        /*01ec*/ 	.word	0x000000ff
        /*01f0*/ 	.word	0x00000108
        /*01f4*/ 	.short	0x0100
        /*01f6*/ 	.byte	0x08
	.zero		1


	//   ....[24]....
        /*01f8*/ 	.word	0x000003d0
        /*01fc*/ 	.word	0x000000ff
        /*0200*/ 	.word	0x00000060
        /*0204*/ 	.short	0x0100
        /*0206*/ 	.byte	0x08
	.zero		1


	//   ....[25]....
        /*0208*/ 	.word	0x000003e0
        /*020c*/ 	.word	0x000000ff
        /*0210*/ 	.word	0x00000110
        /*0214*/ 	.short	0x0100
        /*0216*/ 	.byte	0x08
	.zero		1


	//   ....[26]....
        /*0218*/ 	.word	0x000003f0
        /*021c*/ 	.word	0x000000ff
        /*0220*/ 	.word	0x00000068
        /*0224*/ 	.short	0x0100
        /*0226*/ 	.byte	0x08
	.zero		1


	//   ....[27]....
        /*0228*/ 	.word	0x00000400
        /*022c*/ 	.word	0x000000ff
        /*0230*/ 	.word	0x00000118
        /*0234*/ 	.short	0x0100
        /*0236*/ 	.byte	0x08
	.zero		1


	//   ....[28]....
        /*0238*/ 	.word	0x00000410
        /*023c*/ 	.word	0x000000ff
        /*0240*/ 	.word	0x00000070
        /*0244*/ 	.short	0x0100
        /*0246*/ 	.byte	0x08
	.zero		1


	//   ....[29]....
        /*0248*/ 	.word	0x00000420
        /*024c*/ 	.word	0x000000ff
        /*0250*/ 	.word	0x00000120
        /*0254*/ 	.short	0x0100
        /*0256*/ 	.byte	0x08
	.zero		1


	//   ....[30]....
        /*0258*/ 	.word	0x00000430
        /*025c*/ 	.word	0x000000ff
        /*0260*/ 	.word	0x00000078
        /*0264*/ 	.short	0x0100
        /*0266*/ 	.byte	0x08
	.zero		1


	//   ....[31]....
        /*0268*/ 	.word	0x00000440
        /*026c*/ 	.word	0x000000ff
        /*0270*/ 	.word	0x00000128
        /*0274*/ 	.short	0x0100
        /*0276*/ 	.byte	0x08
	.zero		1


	//   ....[32]....
        /*0278*/ 	.word	0x00000450
        /*027c*/ 	.word	0x000000ff
        /*0280*/ 	.word	0x00000080
        /*0284*/ 	.short	0x0100
        /*0286*/ 	.byte	0x08
	.zero		1


	//   ....[33]....
        /*0288*/ 	.word	0x00000460
        /*028c*/ 	.word	0x000000ff
        /*0290*/ 	.word	0x00000130
        /*0294*/ 	.short	0x0100
        /*0296*/ 	.byte	0x08
	.zero		1


	//   ....[34]....
        /*0298*/ 	.word	0x00000470
        /*029c*/ 	.word	0x000000ff
        /*02a0*/ 	.word	0x00000088
        /*02a4*/ 	.short	0x0100
        /*02a6*/ 	.byte	0x08
	.zero		1


	//   ....[35]....
        /*02a8*/ 	.word	0x00000480
        /*02ac*/ 	.word	0x000000ff
        /*02b0*/ 	.word	0x00000138
        /*02b4*/ 	.short	0x0100
        /*02b6*/ 	.byte	0x08
	.zero		1


	//   ....[36]....
        /*02b8*/ 	.word	0x00000490
        /*02bc*/ 	.word	0x000000ff
        /*02c0*/ 	.word	0x00000090
        /*02c4*/ 	.short	0x0100
        /*02c6*/ 	.byte	0x08
	.zero		1


	//   ....[37]....
        /*02c8*/ 	.word	0x000004a0
        /*02cc*/ 	.word	0x000000ff
        /*02d0*/ 	.word	0x00000140
        /*02d4*/ 	.short	0x0100
        /*02d6*/ 	.byte	0x08
	.zero		1


	//   ....[38]....
        /*02d8*/ 	.word	0x000004b0
        /*02dc*/ 	.word	0x000000ff
        /*02e0*/ 	.word	0x00000098
        /*02e4*/ 	.short	0x0100
        /*02e6*/ 	.byte	0x08
	.zero		1


	//   ....[39]....
        /*02e8*/ 	.word	0x000004c0
        /*02ec*/ 	.word	0x000000ff
        /*02f0*/ 	.word	0x00000148
        /*02f4*/ 	.short	0x0100
        /*02f6*/ 	.byte	0x08
	.zero		1


	//   ....[40]....
        /*02f8*/ 	.word	0x000004d0
        /*02fc*/ 	.word	0x000000ff
        /*0300*/ 	.word	0x000000a0
        /*0304*/ 	.short	0x0100
        /*0306*/ 	.byte	0x08
	.zero		1


	//   ....[41]....
        /*0308*/ 	.word	0x000004e0
        /*030c*/ 	.word	0x000000ff
        /*0310*/ 	.word	0x00000150
        /*0314*/ 	.short	0x0100
        /*0316*/ 	.byte	0x08
	.zero		1


	//   ....[42]....
        /*0318*/ 	.word	0x000004f0
        /*031c*/ 	.word	0x000000ff
        /*0320*/ 	.word	0x000000a8
        /*0324*/ 	.short	0x0100
        /*0326*/ 	.byte	0x08
	.zero		1


	//   ....[43]....
        /*0328*/ 	.word	0x00000500
        /*032c*/ 	.word	0x000000ff
        /*0330*/ 	.word	0x00000158
        /*0334*/ 	.short	0x0100
        /*0336*/ 	.byte	0x08
	.zero		1


	//   ....[44]....
        /*0338*/ 	.word	0x00000950
        /*033c*/ 	.word	0x000000ff
        /*0340*/ 	.word	0x00000170
        /*0344*/ 	.short	0x0100
        /*0346*/ 	.byte	0x06
	.zero		1


	//   ....[45]....
        /*0348*/ 	.word	0x000009f0
        /*034c*/ 	.word	0x000000ff
        /*0350*/ 	.word	0x00000178
        /*0354*/ 	.short	0x0100
        /*0356*/ 	.byte	0x06
	.zero		1


	//   ....[46]....
        /*0358*/ 	.word	0x00001a10
        /*035c*/ 	.word	0x000000ff
        /*0360*/ 	.word	0x00000000
        /*0364*/ 	.short	0x010a
        /*0366*/ 	.byte	0x07
	.zero		1


	//   ....[47]....
        /*0368*/ 	.word	0x00001a70
        /*036c*/ 	.word	0x000000ff
        /*0370*/ 	.word	0x00000000
        /*0374*/ 	.short	0x010a
        /*0376*/ 	.byte	0x07
	.zero		1


	//   ....[48]....
        /*0378*/ 	.word	0x00002380
        /*037c*/ 	.word	0x000000ff
        /*0380*/ 	.word	0x00000000
        /*0384*/ 	.short	0x010a
        /*0386*/ 	.byte	0x0c
	.zero		1


	//   ....[49]....
        /*0388*/ 	.word	0x000023c0
        /*038c*/ 	.word	0x000000ff
        /*0390*/ 	.word	0x00000000
        /*0394*/ 	.short	0x010a
        /*0396*/ 	.byte	0x0c
	.zero		1


	//   ....[50]....
        /*0398*/ 	.word	0x000029e0
        /*039c*/ 	.word	0x0000000e
        /*03a0*/ 	.word	0x00000000
        /*03a4*/ 	.short	0x0101
        /*03a6*/ 	.byte	0x3f
	.zero		1


	//   ....[51]....
        /*03a8*/ 	.word	0x00003080
        /*03ac*/ 	.word	0x0000000c
        /*03b0*/ 	.word	0x00000000
        /*03b4*/ 	.short	0x0101
        /*03b6*/ 	.byte	0x3f
	.zero		1


	//   ....[52]....
        /*03b8*/ 	.word	0x00008bd0
        /*03bc*/ 	.word	0x00000012
        /*03c0*/ 	.word	0x000000b0
        /*03c4*/ 	.short	0x010a
        /*03c6*/ 	.byte	0x3f
	.zero		1


	//   ....[53]....
        /*03c8*/ 	.word	0x00008f70
        /*03cc*/ 	.word	0x00000008
        /*03d0*/ 	.word	0x00000178
        /*03d4*/ 	.short	0x0101
        /*03d6*/ 	.byte	0x3f
	.zero		1


	//   ....[54]....
        /*03d8*/ 	.word	0x00009690
        /*03dc*/ 	.word	0x00000007
        /*03e0*/ 	.word	0x00000000
        /*03e4*/ 	.short	0x010a
        /*03e6*/ 	.byte	0x3f
	.zero		1


	//   ....[55]....
        /*03e8*/ 	.word	0x00009710
        /*03ec*/ 	.word	0x00000009
        /*03f0*/ 	.word	0x00000000
        /*03f4*/ 	.short	0x010a
        /*03f6*/ 	.byte	0x3f
	.zero		1


	//   ....[56]....
        /*03f8*/ 	.word	0x000097a0
        /*03fc*/ 	.word	0x00000006
        /*0400*/ 	.word	0x00000000
        /*0404*/ 	.short	0x010a
        /*0406*/ 	.byte	0x3f
	.zero		1


	//   ....[57]....
        /*0408*/ 	.word	0x00009830
        /*040c*/ 	.word	0x00000009
        /*0410*/ 	.word	0x00000000
        /*0414*/ 	.short	0x010a
        /*0416*/ 	.byte	0x3f
	.zero		1


	//   ....[58]....
        /*0418*/ 	.word	0x000098c0
        /*041c*/ 	.word	0x00000006
        /*0420*/ 	.word	0x00000000
        /*0424*/ 	.short	0x010a
        /*0426*/ 	.byte	0x3f
	.zero		1


	//   ....[59]....
        /*0428*/ 	.word	0x00009950
        /*042c*/ 	.word	0x00000009
        /*0430*/ 	.word	0x00000000
        /*0434*/ 	.short	0x010a
        /*0436*/ 	.byte	0x3f
	.zero		1


	//   ....[60]....
        /*0438*/ 	.word	0x000099e0
        /*043c*/ 	.word	0x00000006
        /*0440*/ 	.word	0x00000000
        /*0444*/ 	.short	0x010a
        /*0446*/ 	.byte	0x3f
	.zero		1


	//   ....[61]....
        /*0448*/ 	.word	0x00009a70
        /*044c*/ 	.word	0x00000009
        /*0450*/ 	.word	0x00000000
        /*0454*/ 	.short	0x010a
        /*0456*/ 	.byte	0x3f
	.zero		1


	//   ....[62]....
        /*0458*/ 	.word	0x00009b00
        /*045c*/ 	.word	0x00000006
        /*0460*/ 	.word	0x00000000
        /*0464*/ 	.short	0x010a
        /*0466*/ 	.byte	0x3f
	.zero		1


	//   ....[63]....
        /*0468*/ 	.word	0x00009b90
        /*046c*/ 	.word	0x00000009
        /*0470*/ 	.word	0x00000000
        /*0474*/ 	.short	0x010a
        /*0476*/ 	.byte	0x3f
	.zero		1


	//   ....[64]....
        /*0478*/ 	.word	0x00009c20
        /*047c*/ 	.word	0x00000006
        /*0480*/ 	.word	0x00000000
        /*0484*/ 	.short	0x010a
        /*0486*/ 	.byte	0x3f
	.zero		1


	//   ....[65]....
        /*0488*/ 	.word	0x00009cb0
        /*048c*/ 	.word	0x00000009
        /*0490*/ 	.word	0x00000000
        /*0494*/ 	.short	0x010a
        /*0496*/ 	.byte	0x3f
	.zero		1


	//   ....[66]....
        /*0498*/ 	.word	0x00009d40
        /*049c*/ 	.word	0x00000006
        /*04a0*/ 	.word	0x00000000
        /*04a4*/ 	.short	0x010a
        /*04a6*/ 	.byte	0x3f
	.zero		1


	//   ....[67]....
        /*04a8*/ 	.word	0x00009dd0
        /*04ac*/ 	.word	0x00000009
        /*04b0*/ 	.word	0x00000000
        /*04b4*/ 	.short	0x010a
        /*04b6*/ 	.byte	0x3f
	.zero		1


	//   ....[68]....
        /*04b8*/ 	.word	0x00009e60
        /*04bc*/ 	.word	0x00000006
        /*04c0*/ 	.word	0x00000000
        /*04c4*/ 	.short	0x010a
        /*04c6*/ 	.byte	0x3f
	.zero		1


	//   ....[69]....
        /*04c8*/ 	.word	0x00009ef0
        /*04cc*/ 	.word	0x00000009
        /*04d0*/ 	.word	0x00000000
        /*04d4*/ 	.short	0x010a
        /*04d6*/ 	.byte	0x3f
	.zero		1


	//   ....[70]....
        /*04d8*/ 	.word	0x00009f80
        /*04dc*/ 	.word	0x00000006
        /*04e0*/ 	.word	0x00000000
        /*04e4*/ 	.short	0x010a
        /*04e6*/ 	.byte	0x3f
	.zero		1


	//   ....[71]....
        /*04e8*/ 	.word	0x0000a010
        /*04ec*/ 	.word	0x00000009
        /*04f0*/ 	.word	0x00000000
        /*04f4*/ 	.short	0x010a
        /*04f6*/ 	.byte	0x3f
	.zero		1


	//   ....[72]....
        /*04f8*/ 	.word	0x0000a0a0
        /*04fc*/ 	.word	0x00000006
        /*0500*/ 	.word	0x00000000
        /*0504*/ 	.short	0x010a
        /*0506*/ 	.byte	0x3f
	.zero		1


	//   ....[73]....
        /*0508*/ 	.word	0x0000a130
        /*050c*/ 	.word	0x00000009
        /*0510*/ 	.word	0x00000000
        /*0514*/ 	.short	0x010a
        /*0516*/ 	.byte	0x3f
	.zero		1


	//   ....[74]....
        /*0518*/ 	.word	0x0000a1c0
        /*051c*/ 	.word	0x00000006
        /*0520*/ 	.word	0x00000000
        /*0524*/ 	.short	0x010a
        /*0526*/ 	.byte	0x3f
	.zero		1


	//   ....[75]....
        /*0528*/ 	.word	0x0000a250
        /*052c*/ 	.word	0x00000003
        /*0530*/ 	.word	0x00000000
        /*0534*/ 	.short	0x010a
        /*0536*/ 	.byte	0x3f
	.zero		1


	//   ....[76]....
        /*0538*/ 	.word	0x0000a2c0
        /*053c*/ 	.word	0x0000000d
        /*0540*/ 	.word	0x00000000
        /*0544*/ 	.short	0x010a
        /*0546*/ 	.byte	0x3f
	.zero		1


	//   ....[77]....
        /*0548*/ 	.word	0x0000a320
        /*054c*/ 	.word	0x0000000f
        /*0550*/ 	.word	0x00000000
        /*0554*/ 	.short	0x010a
        /*0556*/ 	.byte	0x3f
	.zero		1


	//   ....[78]....
        /*0558*/ 	.word	0x0000a3f0
        /*055c*/ 	.word	0x00000012
        /*0560*/ 	.word	0x000000b0
        /*0564*/ 	.short	0x010a
        /*0566*/ 	.byte	0x3f
	.zero		1


	//   ....[79]....
        /*0568*/ 	.word	0x0000a4c0
        /*056c*/ 	.word	0x00000007
        /*0570*/ 	.word	0x00000000
        /*0574*/ 	.short	0x010a
        /*0576*/ 	.byte	0x3f
	.zero		1


	//   ....[80]....
        /*0578*/ 	.word	0x0000a510
        /*057c*/ 	.word	0x00000009
        /*0580*/ 	.word	0x00000000
        /*0584*/ 	.short	0x010a
        /*0586*/ 	.byte	0x3f
	.zero		1


	//   ....[81]....
        /*0588*/ 	.word	0x0000a560
        /*058c*/ 	.word	0x00000006
        /*0590*/ 	.word	0x00000000
        /*0594*/ 	.short	0x010a
        /*0596*/ 	.byte	0x3f
	.zero		1


	//   ....[82]....
        /*0598*/ 	.word	0x0000a5b0
        /*059c*/ 	.word	0x00000009
        /*05a0*/ 	.word	0x00000000
        /*05a4*/ 	.short	0x010a
        /*05a6*/ 	.byte	0x3f
	.zero		1


	//   ....[83]....
        /*05a8*/ 	.word	0x0000a600
        /*05ac*/ 	.word	0x00000006
        /*05b0*/ 	.word	0x00000000
        /*05b4*/ 	.short	0x010a
        /*05b6*/ 	.byte	0x3f
	.zero		1


	//   ....[84]....
        /*05b8*/ 	.word	0x0000a650
        /*05bc*/ 	.word	0x00000009
        /*05c0*/ 	.word	0x00000000
        /*05c4*/ 	.short	0x010a
        /*05c6*/ 	.byte	0x3f
	.zero		1


	//   ....[85]....
        /*05c8*/ 	.word	0x0000a6a0
        /*05cc*/ 	.word	0x00000006
        /*05d0*/ 	.word	0x00000000
        /*05d4*/ 	.short	0x010a
        /*05d6*/ 	.byte	0x3f
	.zero		1


	//   ....[86]....
        /*05d8*/ 	.word	0x0000a6f0
        /*05dc*/ 	.word	0x00000009
        /*05e0*/ 	.word	0x00000000
        /*05e4*/ 	.short	0x010a
        /*05e6*/ 	.byte	0x3f
	.zero		1


	//   ....[87]....
        /*05e8*/ 	.word	0x0000a740
        /*05ec*/ 	.word	0x00000006
        /*05f0*/ 	.word	0x00000000
        /*05f4*/ 	.short	0x010a
        /*05f6*/ 	.byte	0x3f
	.zero		1


	//   ....[88]....
        /*05f8*/ 	.word	0x0000a790
        /*05fc*/ 	.word	0x00000009
        /*0600*/ 	.word	0x00000000
        /*0604*/ 	.short	0x010a
        /*0606*/ 	.byte	0x3f
	.zero		1


	//   ....[89]....
        /*0608*/ 	.word	0x0000a7e0
        /*060c*/ 	.word	0x00000006
        /*0610*/ 	.word	0x00000000
        /*0614*/ 	.short	0x010a
        /*0616*/ 	.byte	0x3f
	.zero		1


	//   ....[90]....
        /*0618*/ 	.word	0x0000a830
        /*061c*/ 	.word	0x00000009
        /*0620*/ 	.word	0x00000000
        /*0624*/ 	.short	0x010a
        /*0626*/ 	.byte	0x3f
	.zero		1


	//   ....[91]....
        /*0628*/ 	.word	0x0000a880
        /*062c*/ 	.word	0x00000006
        /*0630*/ 	.word	0x00000000
        /*0634*/ 	.short	0x010a
        /*0636*/ 	.byte	0x3f
	.zero		1


	//   ....[92]....
        /*0638*/ 	.word	0x0000a8d0
        /*063c*/ 	.word	0x00000009
        /*0640*/ 	.word	0x00000000
        /*0644*/ 	.short	0x010a
        /*0646*/ 	.byte	0x3f
	.zero		1


	//   ....[93]....
        /*0648*/ 	.word	0x0000a920
        /*064c*/ 	.word	0x00000006
        /*0650*/ 	.word	0x00000000
        /*0654*/ 	.short	0x010a
        /*0656*/ 	.byte	0x3f
	.zero		1


	//   ....[94]....
        /*0658*/ 	.word	0x0000a970
        /*065c*/ 	.word	0x00000009
        /*0660*/ 	.word	0x00000000
        /*0664*/ 	.short	0x010a
        /*0666*/ 	.byte	0x3f
	.zero		1


	//   ....[95]....
        /*0668*/ 	.word	0x0000a9c0
        /*066c*/ 	.word	0x00000006
        /*0670*/ 	.word	0x00000000
        /*0674*/ 	.short	0x010a
        /*0676*/ 	.byte	0x3f
	.zero		1


	//   ....[96]....
        /*0678*/ 	.word	0x0000aa10
        /*067c*/ 	.word	0x00000009
        /*0680*/ 	.word	0x00000000
        /*0684*/ 	.short	0x010a
        /*0686*/ 	.byte	0x3f
	.zero		1


	//   ....[97]....
        /*0688*/ 	.word	0x0000aa60
        /*068c*/ 	.word	0x00000006
        /*0690*/ 	.word	0x00000000
        /*0694*/ 	.short	0x010a
        /*0696*/ 	.byte	0x3f
	.zero		1


	//   ....[98]....
        /*0698*/ 	.word	0x0000aab0
        /*069c*/ 	.word	0x00000009
        /*06a0*/ 	.word	0x00000000
        /*06a4*/ 	.short	0x010a
        /*06a6*/ 	.byte	0x3f
	.zero		1


	//   ....[99]....
        /*06a8*/ 	.word	0x0000ab00
        /*06ac*/ 	.word	0x00000006
        /*06b0*/ 	.word	0x00000000
        /*06b4*/ 	.short	0x010a
        /*06b6*/ 	.byte	0x3f
	.zero		1


	//----- nvinfo : EIATTR_NUM_MBARRIERS
	.align		4
.L_28:
        /*06b8*/ 	.byte	0x03, 0x38
        /*06ba*/ 	.short	0x002e


	//----- nvinfo : EIATTR_EXIT_INSTR_OFFSETS
	.align		4
        /*06bc*/ 	.byte	0x04, 0x1c
        /*06be*/ 	.short	(.L_30 - .L_29)


	//   ....[0]....
.L_29:
        /*06c0*/ 	.word	0x00000bc0


	//   ....[1]....
        /*06c4*/ 	.word	0x000013b0


	//   ....[2]....
        /*06c8*/ 	.word	0x00008210


	//   ....[3]....
        /*06cc*/ 	.word	0x00008770


	//   ....[4]....
        /*06d0*/ 	.word	0x0000a2a0


	//----- nvinfo : EIATTR_MAX_THREADS
	.align		4
.L_30:
        /*06d4*/ 	.byte	0x04, 0x05
        /*06d6*/ 	.short	(.L_32 - .L_31)
.L_31:
        /*06d8*/ 	.word	0x00000180
        /*06dc*/ 	.word	0x00000001
        /*06e0*/ 	.word	0x00000001


	//----- nvinfo : EIATTR_CRS_STACK_SIZE
	.align		4
.L_32:
        /*06e4*/ 	.byte	0x04, 0x1e
        /*06e6*/ 	.short	(.L_34 - .L_33)
.L_33:
        /*06e8*/ 	.word	0x00000000


	//----- nvinfo : EIATTR_CBANK_PARAM_SIZE
	.align		4
.L_34:
        /*06ec*/ 	.byte	0x03, 0x19
        /*06ee*/ 	.short	0x0470


	//----- nvinfo : EIATTR_PARAM_CBANK
	.align		4
        /*06f0*/ 	.byte	0x04, 0x0a
        /*06f2*/ 	.short	(.L_36 - .L_35)
	.align		4
.L_35:
        /*06f4*/ 	.word	index@(.nv.constant0._ZN7cutlass13device_kernelINS_4gemm6kernel13GemmUniversalIN4cute5tupleIJiiiiEEENS1_10collective13CollectiveMmaINS1_37MainloopSm90TmaGmmaWarpSpecializedFP8ILi22ENS5_IJNS4_1CILi2EEENSA_ILi4EEENSA_ILi1EEEEEENS1_35KernelTmaWarpSpecializedCooperativeEEENS5_IJNSA_ILi256EEENSA_ILi64EEENSA_ILi32EEEEEENS_12float_e5m2_tENS5_IJlSD_lEEESL_SM_NS4_8TiledMMAINS4_8MMA_AtomIJNS4_4SM904GMMA30MMA_64x64x32_F32E5M2E5M2_SS_TNILNSQ_7ScaleInE1ELSS_1EEEEEENS4_6LayoutINS5_IJSB_SD_SD_EEENS5_IJSD_NSA_ILi0EEESX_EEEEENS5_IJNS4_10UnderscoreES10_S10_EEEEENS4_23SM90_TMA_LOAD_MULTICASTENS4_14ComposedLayoutINS4_7SwizzleILi1ELi4ELi3EEENS4_18smem_ptr_flag_bitsILi8EEENSV_INS5_IJNSA_ILi8EEESJ_EEENS5_IJSJ_SD_EEEEEEEvNS4_8identityES13_S1D_vS1E_EENS_8epilogue10collective6detail29Sm90TmaWarpSpecializedAdapterINS1H_15DefaultEpilogueISL_SM_SM_NS1G_6thread17LinearCombinationISL_Li1EffLNS1L_9ScaleType4KindE0ELNS_15FloatRoundStyleE2ESL_EENS1_15EpilogueDefaultEEEEEvvEEEEvNT_6ParamsE)
        /*06f8*/ 	.short	0x0210
        /*06fa*/ 	.short	0x0470


	//----- nvinfo : EIATTR_SW_WAR
	.align		4
.L_36:
        /*06fc*/ 	.byte	0x04, 0x36
        /*06fe*/ 	.short	(.L_38 - .L_37)
.L_37:
        /*0700*/ 	.word	0x00000008
.L_38:


//--------------------- .nv.callgraph             --------------------------
	.section	.nv.callgraph,"",@"SHT_CUDA_CALLGRAPH"
	.align	4
	.sectionentsize	8
	.align		4
        /*0000*/ 	.word	0x00000000
	.align		4
        /*0004*/ 	.word	0xffffffff
	.align		4
        /*0008*/ 	.word	0x00000000
	.align		4
        /*000c*/ 	.word	0xfffffffe
	.align		4
        /*0010*/ 	.word	0x00000000
	.align		4
        /*0014*/ 	.word	0xfffffffd
	.align		4
        /*0018*/ 	.word	0x00000000
	.align		4
        /*001c*/ 	.word	0xfffffffc


//--------------------- .nv.constant4             --------------------------
	.section	.nv.constant4,"a",@progbits
	.align	8
	.align		8
.nv.constant4:
        /*0000*/ 	.dword	_ZN40_INTERNAL_870cb8de_4_k_cu_ebb0605d_289964cuda3std3__45__cpo5beginE
	.align		8
        /*0008*/ 	.dword	_ZN40_INTERNAL_870cb8de_4_k_cu_ebb0605d_289964cuda3std3__45__cpo3endE
	.align		8
        /*0010*/ 	.dword	_ZN40_INTERNAL_870cb8de_4_k_cu_ebb0605d_289964cuda3std3__45__cpo6cbeginE
	.align		8
        /*0018*/ 	.dword	_ZN40_INTERNAL_870cb8de_4_k_cu_ebb0605d_289964cuda3std3__45__cpo4cendE
	.align		8
        /*0020*/ 	.dword	_ZN40_INTERNAL_870cb8de_4_k_cu_ebb0605d_289964cuda3std3__442_GLOBAL__N__870cb8de_4_k_cu_ebb0605d_289966ignoreE
	.align		8
        /*0028*/ 	.dword	_ZN40_INTERNAL_870cb8de_4_k_cu_ebb0605d_289964cuda3std3__419piecewise_constructE
	.align		8
        /*0030*/ 	.dword	_ZN40_INTERNAL_870cb8de_4_k_cu_ebb0605d_289964cuda3std3__48in_placeE
	.align		8
        /*0038*/ 	.dword	_ZN40_INTERNAL_870cb8de_4_k_cu_ebb0605d_289964cuda3std6ranges3__45__cpo4swapE
	.align		8
        /*0040*/ 	.dword	_ZN40_INTERNAL_870cb8de_4_k_cu_ebb0605d_289964cuda3std6ranges3__45__cpo9iter_moveE
	.align		8
        /*0048*/ 	.dword	_ZN40_INTERNAL_870cb8de_4_k_cu_ebb0605d_289964cute7productE
	.align		8
        /*0050*/ 	.dword	_ZN40_INTERNAL_870cb8de_4_k_cu_ebb0605d_289964cute1_E


//--------------------- .text._ZN7cutlass13device_kernelINS_4gemm6kernel13GemmUniversalIN4cute5tupleIJiiiiEEENS1_10collective13CollectiveMmaINS1_37MainloopSm90TmaGmmaWarpSpecializedFP8ILi22ENS5_IJNS4_1CILi2EEENSA_ILi4EEENSA_ILi1EEEEEENS1_35KernelTmaWarpSpecializedCooperativeEEENS5_IJNSA_ILi256EEENSA_ILi64EEENSA_ILi32EEEEEENS_12float_e5m2_tENS5_IJlSD_lEEESL_SM_NS4_8TiledMMAINS4_8MMA_AtomIJNS4_4SM904GMMA30MMA_64x64x32_F32E5M2E5M2_SS_TNILNSQ_7ScaleInE1ELSS_1EEEEEENS4_6LayoutINS5_IJSB_SD_SD_EEENS5_IJSD_NSA_ILi0EEESX_EEEEENS5_IJNS4_10UnderscoreES10_S10_EEEEENS4_23SM90_TMA_LOAD_MULTICASTENS4_14ComposedLayoutINS4_7SwizzleILi1ELi4ELi3EEENS4_18smem_ptr_flag_bitsILi8EEENSV_INS5_IJNSA_ILi8EEESJ_EEENS5_IJSJ_SD_EEEEEEEvNS4_8identityES13_S1D_vS1E_EENS_8epilogue10collective6detail29Sm90TmaWarpSpecializedAdapterINS1H_15DefaultEpilogueISL_SM_SM_NS1G_6thread17LinearCombinationISL_Li1EffLNS1L_9ScaleType4KindE0ELNS_15FloatRoundStyleE2ESL_EENS1_15EpilogueDefaultEEEEEvvEEEEvNT_6ParamsE --------------------------
	.section	.text._ZN7cutlass13device_kernelINS_4gemm6kernel13GemmUniversalIN4cute5tupleIJiiiiEEENS1_10collective13CollectiveMmaINS1_37MainloopSm90TmaGmmaWarpSpecializedFP8ILi22ENS5_IJNS4_1CILi2EEENSA_ILi4EEENSA_ILi1EEEEEENS1_35KernelTmaWarpSpecializedCooperativeEEENS5_IJNSA_ILi256EEENSA_ILi64EEENSA_ILi32EEEEEENS_12float_e5m2_tENS5_IJlSD_lEEESL_SM_NS4_8TiledMMAINS4_8MMA_AtomIJNS4_4SM904GMMA30MMA_64x64x32_F32E5M2E5M2_SS_TNILNSQ_7ScaleInE1ELSS_1EEEEEENS4_6LayoutINS5_IJSB_SD_SD_EEENS5_IJSD_NSA_ILi0EEESX_EEEEENS5_IJNS4_10UnderscoreES10_S10_EEEEENS4_23SM90_TMA_LOAD_MULTICASTENS4_14ComposedLayoutINS4_7SwizzleILi1ELi4ELi3EEENS4_18smem_ptr_flag_bitsILi8EEENSV_INS5_IJNSA_ILi8EEESJ_EEENS5_IJSJ_SD_EEEEEEEvNS4_8identityES13_S1D_vS1E_EENS_8epilogue10collective6detail29Sm90TmaWarpSpecializedAdapterINS1H_15DefaultEpilogueISL_SM_SM_NS1G_6thread17LinearCombinationISL_Li1EffLNS1L_9ScaleType4KindE0ELNS_15FloatRoundStyleE2ESL_EENS1_15EpilogueDefaultEEEEEvvEEEEvNT_6ParamsE,"ax",@progbits
	.align	128
.text._ZN7cutlass13device_kernelINS_4gemm6kernel13GemmUniversalIN4cute5tupleIJiiiiEEENS1_10collective13CollectiveMmaINS1_37MainloopSm90TmaGmmaWarpSpecializedFP8ILi22ENS5_IJNS4_1CILi2EEENSA_ILi4EEENSA_ILi1EEEEEENS1_35KernelTmaWarpSpecializedCooperativeEEENS5_IJNSA_ILi256EEENSA_ILi64EEENSA_ILi32EEEEEENS_12float_e5m2_tENS5_IJlSD_lEEESL_SM_NS4_8TiledMMAINS4_8MMA_AtomIJNS4_4SM904GMMA30MMA_64x64x32_F32E5M2E5M2_SS_TNILNSQ_7ScaleInE1ELSS_1EEEEEENS4_6LayoutINS5_IJSB_SD_SD_EEENS5_IJSD_NSA_ILi0EEESX_EEEEENS5_IJNS4_10UnderscoreES10_S10_EEEEENS4_23SM90_TMA_LOAD_MULTICASTENS4_14ComposedLayoutINS4_7SwizzleILi1ELi4ELi3EEENS4_18smem_ptr_flag_bitsILi8EEENSV_INS5_IJNSA_ILi8EEESJ_EEENS5_IJSJ_SD_EEEEEEEvNS4_8identityES13_S1D_vS1E_EENS_8epilogue10collective6detail29Sm90TmaWarpSpecializedAdapterINS1H_15DefaultEpilogueISL_SM_SM_NS1G_6thread17LinearCombinationISL_Li1EffLNS1L_9ScaleType4KindE0ELNS_15FloatRoundStyleE2ESL_EENS1_15EpilogueDefaultEEEEEvvEEEEvNT_6ParamsE:
        .type           _ZN7cutlass13device_kernelINS_4gemm6kernel13GemmUniversalIN4cute5tupleIJiiiiEEENS1_10collective13CollectiveMmaINS1_37MainloopSm90TmaGmmaWarpSpecializedFP8ILi22ENS5_IJNS4_1CILi2EEENSA_ILi4EEENSA_ILi1EEEEEENS1_35KernelTmaWarpSpecializedCooperativeEEENS5_IJNSA_ILi256EEENSA_ILi64EEENSA_ILi32EEEEEENS_12float_e5m2_tENS5_IJlSD_lEEESL_SM_NS4_8TiledMMAINS4_8MMA_AtomIJNS4_4SM904GMMA30MMA_64x64x32_F32E5M2E5M2_SS_TNILNSQ_7ScaleInE1ELSS_1EEEEEENS4_6LayoutINS5_IJSB_SD_SD_EEENS5_IJSD_NSA_ILi0EEESX_EEEEENS5_IJNS4_10UnderscoreES10_S10_EEEEENS4_23SM90_TMA_LOAD_MULTICASTENS4_14ComposedLayoutINS4_7SwizzleILi1ELi4ELi3EEENS4_18smem_ptr_flag_bitsILi8EEENSV_INS5_IJNSA_ILi8EEESJ_EEENS5_IJSJ_SD_EEEEEEEvNS4_8identityES13_S1D_vS1E_EENS_8epilogue10collective6detail29Sm90TmaWarpSpecializedAdapterINS1H_15DefaultEpilogueISL_SM_SM_NS1G_6thread17LinearCombinationISL_Li1EffLNS1L_9ScaleType4KindE0ELNS_15FloatRoundStyleE2ESL_EENS1_15EpilogueDefaultEEEEEvvEEEEvNT_6ParamsE,@function
        .size           _ZN7cutlass13device_kernelINS_4gemm6kernel13GemmUniversalIN4cute5tupleIJiiiiEEENS1_10collective13CollectiveMmaINS1_37MainloopSm90TmaGmmaWarpSpecializedFP8ILi22ENS5_IJNS4_1CILi2EEENSA_ILi4EEENSA_ILi1EEEEEENS1_35KernelTmaWarpSpecializedCooperativeEEENS5_IJNSA_ILi256EEENSA_ILi64EEENSA_ILi32EEEEEENS_12float_e5m2_tENS5_IJlSD_lEEESL_SM_NS4_8TiledMMAINS4_8MMA_AtomIJNS4_4SM904GMMA30MMA_64x64x32_F32E5M2E5M2_SS_TNILNSQ_7ScaleInE1ELSS_1EEEEEENS4_6LayoutINS5_IJSB_SD_SD_EEENS5_IJSD_NSA_ILi0EEESX_EEEEENS5_IJNS4_10UnderscoreES10_S10_EEEEENS4_23SM90_TMA_LOAD_MULTICASTENS4_14ComposedLayoutINS4_7SwizzleILi1ELi4ELi3EEENS4_18smem_ptr_flag_bitsILi8EEENSV_INS5_IJNSA_ILi8EEESJ_EEENS5_IJSJ_SD_EEEEEEEvNS4_8identityES13_S1D_vS1E_EENS_8epilogue10collective6detail29Sm90TmaWarpSpecializedAdapterINS1H_15DefaultEpilogueISL_SM_SM_NS1G_6thread17LinearCombinationISL_Li1EffLNS1L_9ScaleType4KindE0ELNS_15FloatRoundStyleE2ESL_EENS1_15EpilogueDefaultEEEEEvvEEEEvNT_6ParamsE,(.L_x_243 - _ZN7cutlass13device_kernelINS_4gemm6kernel13GemmUniversalIN4cute5tupleIJiiiiEEENS1_10collective13CollectiveMmaINS1_37MainloopSm90TmaGmmaWarpSpecializedFP8ILi22ENS5_IJNS4_1CILi2EEENSA_ILi4EEENSA_ILi1EEEEEENS1_35KernelTmaWarpSpecializedCooperativeEEENS5_IJNSA_ILi256EEENSA_ILi64EEENSA_ILi32EEEEEENS_12float_e5m2_tENS5_IJlSD_lEEESL_SM_NS4_8TiledMMAINS4_8MMA_AtomIJNS4_4SM904GMMA30MMA_64x64x32_F32E5M2E5M2_SS_TNILNSQ_7ScaleInE1ELSS_1EEEEEENS4_6LayoutINS5_IJSB_SD_SD_EEENS5_IJSD_NSA_ILi0EEESX_EEEEENS5_IJNS4_10UnderscoreES10_S10_EEEEENS4_23SM90_TMA_LOAD_MULTICASTENS4_14ComposedLayoutINS4_7SwizzleILi1ELi4ELi3EEENS4_18smem_ptr_flag_bitsILi8EEENSV_INS5_IJNSA_ILi8EEESJ_EEENS5_IJSJ_SD_EEEEEEEvNS4_8identityES13_S1D_vS1E_EENS_8epilogue10collective6detail29Sm90TmaWarpSpecializedAdapterINS1H_15DefaultEpilogueISL_SM_SM_NS1G_6thread17LinearCombinationISL_Li1EffLNS1L_9ScaleType4KindE0ELNS_15FloatRoundStyleE2ESL_EENS1_15EpilogueDefaultEEEEEvvEEEEvNT_6ParamsE)
        .other          _ZN7cutlass13device_kernelINS_4gemm6kernel13GemmUniversalIN4cute5tupleIJiiiiEEENS1_10collective13CollectiveMmaINS1_37MainloopSm90TmaGmmaWarpSpecializedFP8ILi22ENS5_IJNS4_1CILi2EEENSA_ILi4EEENSA_ILi1EEEEEENS1_35KernelTmaWarpSpecializedCooperativeEEENS5_IJNSA_ILi256EEENSA_ILi64EEENSA_ILi32EEEEEENS_12float_e5m2_tENS5_IJlSD_lEEESL_SM_NS4_8TiledMMAINS4_8MMA_AtomIJNS4_4SM904GMMA30MMA_64x64x32_F32E5M2E5M2_SS_TNILNSQ_7ScaleInE1ELSS_1EEEEEENS4_6LayoutINS5_IJSB_SD_SD_EEENS5_IJSD_NSA_ILi0EEESX_EEEEENS5_IJNS4_10UnderscoreES10_S10_EEEEENS4_23SM90_TMA_LOAD_MULTICASTENS4_14ComposedLayoutINS4_7SwizzleILi1ELi4ELi3EEENS4_18smem_ptr_flag_bitsILi8EEENSV_INS5_IJNSA_ILi8EEESJ_EEENS5_IJSJ_SD_EEEEEEEvNS4_8identityES13_S1D_vS1E_EENS_8epilogue10collective6detail29Sm90TmaWarpSpecializedAdapterINS1H_15DefaultEpilogueISL_SM_SM_NS1G_6thread17LinearCombinationISL_Li1EffLNS1L_9ScaleType4KindE0ELNS_15FloatRoundStyleE2ESL_EENS1_15EpilogueDefaultEEEEEvvEEEEvNT_6ParamsE,@"STO_CUDA_ENTRY STV_DEFAULT"
_ZN7cutlass13device_kernelINS_4gemm6kernel13GemmUniversalIN4cute5tupleIJiiiiEEENS1_10collective13CollectiveMmaINS1_37MainloopSm90TmaGmmaWarpSpecializedFP8ILi22ENS5_IJNS4_1CILi2EEENSA_ILi4EEENSA_ILi1EEEEEENS1_35KernelTmaWarpSpecializedCooperativeEEENS5_IJNSA_ILi256EEENSA_ILi64EEENSA_ILi32EEEEEENS_12float_e5m2_tENS5_IJlSD_lEEESL_SM_NS4_8TiledMMAINS4_8MMA_AtomIJNS4_4SM904GMMA30MMA_64x64x32_F32E5M2E5M2_SS_TNILNSQ_7ScaleInE1ELSS_1EEEEEENS4_6LayoutINS5_IJSB_SD_SD_EEENS5_IJSD_NSA_ILi0EEESX_EEEEENS5_IJNS4_10UnderscoreES10_S10_EEEEENS4_23SM90_TMA_LOAD_MULTICASTENS4_14ComposedLayoutINS4_7SwizzleILi1ELi4ELi3EEENS4_18smem_ptr_flag_bitsILi8EEENSV_INS5_IJNSA_ILi8EEESJ_EEENS5_IJSJ_SD_EEEEEEEvNS4_8identityES13_S1D_vS1E_EENS_8epilogue10collective6detail29Sm90TmaWarpSpecializedAdapterINS1H_15DefaultEpilogueISL_SM_SM_NS1G_6thread17LinearCombinationISL_Li1EffLNS1L_9ScaleType4KindE0ELNS_15FloatRoundStyleE2ESL_EENS1_15EpilogueDefaultEEEEEvvEEEEvNT_6ParamsE:
[----:B------:R-:W-:Y:S01]  /*0000*/  LDC R1, c[0x0][0x28] ;  /* 0x00000a00ff017b82 */ /* 0x000fe20000000800 */
[----:B------:R-:W0:Y:S01]  /*0010*/  S2R R0, SR_TID.X ;  /* 0x0000000000007919 */ /* 0x000e220000002100 */
[----:B------:R-:W-:Y:S01]  /*0020*/  ELECT P0, URZ, PT ;  /* 0x00000000003f782f */ /* 0x000fe20003800000 */
[----:B------:R-:W-:Y:S01]  /*0030*/  BSSY B0, `(.L_x_0) ;  /* 0x000000f000007945 */ /* 0x000fe20003800000 */
[--C-:B0-----:R-:W-:Y:S02]  /*0040*/  SHF.R.U32.HI R2, RZ, 0x5, R0.reuse ;  /* 0x00000005ff027819 */ /* 0x101fe40000011600 */
[----:B------:R-:W-:-:S03]  /*0050*/  SHF.R.U32.HI R3, RZ, 0x7, R0 ;  /* 0x00000007ff037819 */ /* 0x000fc60000011600 */
[----:B------:R-:W0:Y:S04]  /*0060*/  SHFL.IDX PT, R7, R2, RZ, 0x1f ;  /* 0x00001fff02077589 */ /* 0x000e2800000e0000 */
[----:B------:R-:W1:Y:S01]  /*0070*/  SHFL.IDX PT, R3, R3, RZ, 0x1f ;  /* 0x00001fff03037589 */ /* 0x000e6200000e0000 */
[----:B0-----:R-:W-:-:S13]  /*0080*/  ISETP.NE.OR P0, PT, R7, RZ, !P0 ;  /* 0x000000ff0700720c */ /* 0x001fda0004705670 */
[----:B-1----:R-:W-:Y:S05]  /*0090*/  @P0 BRA `(.L_x_1) ;  /* 0x0000000000200947 */ /* 0x002fea0003800000 */
[----:B------:R-:W-:Y:S02]  /*00a0*/  ULDC.64 UR4, c[0x0][0x198] ;  /* 0x0000660000047ab9 */ /* 0x000fe40000000a00 */
[----:B------:R-:W-:Y:S02]  /*00b0*/  UIADD3 UR6, UP0, UR4, 0xf0, URZ ;  /* 0x000000f004067890 */ /* 0x000fe4000ff1e03f */
[----:B------:R-:W-:Y:S02]  /*00c0*/  UIADD3 UR4, UP1, UR4, 0x1f0, URZ ;  /* 0x000001f004047890 */ /* 0x000fe4000ff3e03f */
[----:B------:R-:W-:Y:S02]  /*00d0*/  UIADD3.X UR7, URZ, UR5, URZ, UP0, !UPT ;  /* 0x000000053f077290 */ /* 0x000fe400087fe43f */
[----:B------:R-:W-:-:S07]  /*00e0*/  UIADD3.X UR5, URZ, UR5, URZ, UP1, !UPT ;  /* 0x000000053f057290 */ /* 0x000fce0008ffe43f */
[----:B------:R0:W-:Y:S02]  /*00f0*/  UTMACCTL.PF [UR6] ;  /* 0x00000000060079b9 */ /* 0x0001e40008040000 */
[----:B------:R0:W-:Y:S02]  /*0100*/  UTMACCTL.PF [UR4] ;  /* 0x00000000040079b9 */ /* 0x0001e40008040000 */
[----:B0-----:R-:W-:Y:S01]  /*0110*/  NOP ;  /* 0x0000000000007918 */ /* 0x001fe20000000000 */
.L_x_1:
[----:B------:R-:W-:Y:S05]  /*0120*/  BSYNC B0 ;  /* 0x0000000000007941 */ /* 0x000fea0003800000 */
.L_x_0:
[----:B------:R-:W0:Y:S02]  /*0130*/  SHFL.IDX PT, R4, R2, RZ, 0x1f ;  /* 0x00001fff02047589 */ /* 0x000e2400000e0000 */
[----:B0-----:R-:W-:-:S13]  /*0140*/  ISETP.NE.AND P0, PT, R4, RZ, PT ;  /* 0x000000ff0400720c */ /* 0x001fda0003f05270 */
[----:B------:R-:W-:Y:S05]  /*0150*/  @P0 BRA `(.L_x_2) ;  /* 0x0000000000f40947 */ /* 0x000fea0003800000 */
[----:B------:R-:W-:Y:S01]  /*0160*/  ELECT P0, URZ, PT ;  /* 0x00000000003f782f */ /* 0x000fe20003800000 */
[----:B------:R-:W-:-:S12]  /*0170*/  BSSY B0, `(.L_x_2) ;  /* 0x000003b000007945 */ /* 0x000fd80003800000 */
[----:B------:R-:W-:Y:S05]  /*0180*/  @!P0 BRA `(.L_x_3) ;  /* 0x0000000000e48947 */ /* 0x000fea0003800000 */
[----:B------:R-:W0:Y:S01]  /*0190*/  S2UR UR8, SR_CgaCtaId ;  /* 0x00000000000879c3 */ /* 0x000e220000008800 */
[----:B------:R-:W-:Y:S01]  /*01a0*/  UMOV UR4, 0x400 ;  /* 0x0000040000047882 */ /* 0x000fe20000000000 */
[----:B------:R-:W-:Y:S01]  /*01b0*/  UMOV UR5, 0x1 ;  /* 0x0000000100057882 */ /* 0x000fe20000000000 */
[----:B------:R-:W-:Y:S02]  /*01c0*/  UMOV UR6, 0xa ;  /* 0x0000000a00067882 */ /* 0x000fe40000000000 */
[----:B------:R-:W-:-:S04]  /*01d0*/  UIADD3 UR6, -UR6, 0x100000, URZ ;  /* 0x0010000006067890 */ /* 0x000fc8000fffe13f */
[----:B------:R-:W-:Y:S02]  /*01e0*/  USHF.L.U32 UR7, UR6, 0xb, URZ ;  /* 0x0000000b06077899 */ /* 0x000fe4000800063f */
[----:B------:R-:W-:Y:S02]  /*01f0*/  USHF.L.U32 UR6, UR6, 0x1, URZ ;  /* 0x0000000106067899 */ /* 0x000fe4000800063f */
[----:B0-----:R-:W-:Y:S02]  /*0200*/  ULEA UR8, UR8, UR4, 0x18 ;  /* 0x0000000408087291 */ /* 0x001fe4000f8ec03f */
[----:B------:R-:W-:-:S04]  /*0210*/  UIADD3 UR4, -UR5, 0x100000, URZ ;  /* 0x0010000005047890 */ /* 0x000fc8000fffe13f */
[----:B------:R-:W-:Y:S02]  /*0220*/  USHF.L.U32 UR5, UR4, 0xb, URZ ;  /* 0x0000000b04057899 */ /* 0x000fe4000800063f */
[----:B------:R-:W-:Y:S01]  /*0230*/  USHF.L.U32 UR4, UR4, 0x1, URZ ;  /* 0x0000000104047899 */ /* 0x000fe2000800063f */
[----:B------:R-:W0:Y:S11]  /*0240*/  FENCE.VIEW.ASYNC.S ;  /* 0x00000000000073c6 */ /* 0x000e360000000000 */
[----:B0-----:R0:W1:Y:S01]  /*0250*/  SYNCS.EXCH.64 URZ, [UR8], UR4 ;  /* 0x00000004083f75b2 */ /* 0x0010620008000100 */
[----:B------:R0:W2:Y:S01]  /*0260*/  SYNCS.EXCH.64 URZ, [UR8+0xb0], UR6 ;  /* 0x0000b006083f75b2 */ /* 0x0000a20008000100 */
[----:B------:R0:W3:Y:S01]  /*0270*/  SYNCS.EXCH.64 URZ, [UR8+0x8], UR4 ;  /* 0x00000804083f75b2 */ /* 0x0000e20008000100 */
[----:B------:R0:W4:Y:S01]  /*0280*/  SYNCS.EXCH.64 URZ, [UR8+0xb8], UR6 ;  /* 0x0000b806083f75b2 */ /* 0x0001220008000100 */
[----:B------:R0:W0:Y:S01]  /*0290*/  SYNCS.EXCH.64 URZ, [UR8+0x10], UR4 ;  /* 0x00001004083f75b2 */ /* 0x0000220008000100 */
        /* <DEDUP_REMOVED lines=39> */
[----:B-1234-:R-:W-:Y:S01]  /*0510*/  NOP ;  /* 0x0000000000007918 */ /* 0x01efe20000000000 */
.L_x_3:
[----:B0-----:R-:W-:Y:S05]  /*0520*/  BSYNC B0 ;  /* 0x0000000000007941 */ /* 0x001fea0003800000 */
.L_x_2:
[----:B------:R-:W-:Y:S01]  /*0530*/  SHF.R.S32.HI R5, RZ, 0x1f, R0 ;  /* 0x0000001fff057819 */ /* 0x000fe20000011400 */
[----:B------:R-:W0:Y:S01]  /*0540*/  SHFL.IDX PT, R2, R2, RZ, 0x1f ;  /* 0x00001fff02027589 */ /* 0x000e2200000e0000 */
[----:B------:R-:W1:Y:S01]  /*0550*/  S2UR UR8, SR_CTAID.X ;  /* 0x00000000000879c3 */ /* 0x000e620000002500 */
[----:B------:R-:W-:Y:S02]  /*0560*/  ELECT P0, URZ, PT ;  /* 0x00000000003f782f */ /* 0x000fe40003800000 */
[----:B------:R-:W-:Y:S01]  /*0570*/  LEA.HI R5, R5, R0, RZ, 0x7 ;  /* 0x0000000005057211 */ /* 0x000fe200078f38ff */
[----:B------:R-:W2:Y:S01]  /*0580*/  S2R R8, SR_CTAID.Y ;  /* 0x0000000000087919 */ /* 0x000ea20000002600 */
[----:B------:R-:W-:Y:S01]  /*0590*/  SHF.R.S32.HI R11, RZ, 0x1f, R4 ;  /* 0x0000001fff0b7819 */ /* 0x000fe20000011404 */
[----:B------:R-:W-:Y:S01]  /*05a0*/  ULDC UR4, c[0x0][0x150] ;  /* 0x0000540000047ab9 */ /* 0x000fe20000000800 */
[----:B------:R-:W-:Y:S01]  /*05b0*/  LOP3.LUT R5, R5, 0xffffff80, RZ, 0xc0, !PT ;  /* 0xffffff8005057812 */ /* 0x000fe200078ec0ff */
[----:B------:R-:W-:Y:S01]  /*05c0*/  VIADD R16, R3, 0xffffffff ;  /* 0xffffffff03107836 */ /* 0x000fe20000000000 */
[----:B------:R-:W-:Y:S01]  /*05d0*/  LEA.HI R11, R11, R4, RZ, 0x2 ;  /* 0x000000040b0b7211 */ /* 0x000fe200078f10ff */
[----:B------:R-:W3:Y:S01]  /*05e0*/  LDC R12, c[0x0][0x144] ;  /* 0x00005100ff0c7b82 */ /* 0x000ee20000000800 */
[----:B------:R-:W-:Y:S01]  /*05f0*/  NOP ;  /* 0x0000000000007918 */ /* 0x000fe20000000000 */
[----:B------:R-:W-:Y:S01]  /*0600*/  IMAD.IADD R6, R0, 0x1, -R5 ;  /* 0x0000000100067824 */ /* 0x000fe200078e0a05 */
[----:B------:R-:W-:Y:S01]  /*0610*/  LOP3.LUT R11, R11, 0x3ffffffc, RZ, 0xc0, !PT ;  /* 0x3ffffffc0b0b7812 */ /* 0x000fe200078ec0ff */
[----:B------:R-:W-:Y:S01]  /*0620*/  NOP ;  /* 0x0000000000007918 */ /* 0x000fe20000000000 */
[----:B------:R-:W-:-:S02]  /*0630*/  ISETP.NE.AND P4, PT, R3, RZ, PT ;  /* 0x000000ff0300720c */ /* 0x000fc40003f85270 */
[----:B------:R-:W-:Y:S01]  /*0640*/  SHF.R.S32.HI R5, RZ, 0x1f, R6 ;  /* 0x0000001fff057819 */ /* 0x000fe20000011406 */
[----:B------:R-:W-:Y:S01]  /*0650*/  IMAD.IADD R4, R4, 0x1, -R11 ;  /* 0x0000000104047824 */ /* 0x000fe200078e0a0b */
[----:B------:R-:W4:Y:S01]  /*0660*/  LDC R14, c[0x0][0x140] ;  /* 0x00005000ff0e7b82 */ /* 0x000f220000000800 */
[----:B------:R-:W-:Y:S02]  /*0670*/  ISETP.GE.U32.AND P6, PT, R16, 0x2, PT ;  /* 0x000000021000780c */ /* 0x000fe40003fc6070 */
[----:B------:R-:W-:Y:S02]  /*0680*/  LEA.HI R5, R5, R6, RZ, 0x3 ;  /* 0x0000000605057211 */ /* 0x000fe400078f18ff */
[----:B0-----:R-:W-:Y:S02]  /*0690*/  ISETP.NE.OR P0, PT, R2, RZ, !P0 ;  /* 0x000000ff0200720c */ /* 0x001fe40004705670 */
[--C-:B------:R-:W-:Y:S01]  /*06a0*/  SHF.R.S32.HI R2, RZ, 0x3, R5.reuse ;  /* 0x00000003ff027819 */ /* 0x100fe20000011405 */
[----:B------:R-:W0:Y:S01]  /*06b0*/  LDC R13, c[0x0][0x148] ;  /* 0x00005200ff0d7b82 */ /* 0x000e220000000800 */
[----:B------:R-:W-:-:S02]  /*06c0*/  SHF.R.S32.HI R5, RZ, 0x1f, R5 ;  /* 0x0000001fff057819 */ /* 0x000fc40000011405 */
[----:B-1----:R-:W-:Y:S02]  /*06d0*/  I2FP.F32.U32 R10, UR8 ;  /* 0x00000008000a7c45 */ /* 0x002fe40008201000 */
[----:B------:R-:W-:-:S03]  /*06e0*/  LEA.HI R5, R5, R2, RZ, 0x2 ;  /* 0x0000000205057211 */ /* 0x000fc600078f10ff */
[----:B------:R-:W-:Y:S01]  /*06f0*/  FMUL R10, R10, UR4 ;  /* 0x000000040a0a7c20 */ /* 0x000fe20008400000 */
[----:B------:R-:W-:Y:S01]  /*0700*/  LOP3.LUT R5, R5, 0xfffffffc, RZ, 0xc0, !PT ;  /* 0xfffffffc05057812 */ /* 0x000fe200078ec0ff */
[----:B------:R-:W-:Y:S01]  /*0710*/  VOTEU.ALL UP0, P0 ;  /* 0x00000000003f7886 */ /* 0x000fe20000000000 */
[----:B--2---:R-:W-:Y:S01]  /*0720*/  I2FP.F32.U32 R11, R8 ;  /* 0x00000008000b7245 */ /* 0x004fe20000201000 */
[----:B------:R-:W-:Y:S01]  /*0730*/  ULDC UR4, c[0x0][0x154] ;  /* 0x0000550000047ab9 */ /* 0x000fe20000000800 */
[----:B------:R-:W-:Y:S01]  /*0740*/  VOTEU.ALL UP1, P0 ;  /* 0x00000000003f7886 */ /* 0x000fe20000020000 */
[----:B------:R-:W1:Y:S01]  /*0750*/  F2I.U32.TRUNC.NTZ R10, R10 ;  /* 0x0000000a000a7305 */ /* 0x000e62000020f000 */
[----:B------:R-:W-:Y:S01]  /*0760*/  IMAD.IADD R5, R2, 0x1, -R5 ;  /* 0x0000000102057824 */ /* 0x000fe200078e0a05 */
[----:B------:R-:W2:Y:S01]  /*0770*/  @!UP0 S2UR UR7, SR_CgaCtaId ;  /* 0x00000000000789c3 */ /* 0x000ea20000008800 */
[----:B------:R-:W-:Y:S01]  /*0780*/  @!UP0 UMOV UR6, 0x400 ;  /* 0x0000040000068882 */ /* 0x000fe20000000000 */
[----:B----4-:R-:W-:Y:S01]  /*0790*/  ISETP.EQ.U32.AND P2, PT, R14, 0x1, PT ;  /* 0x000000010e00780c */ /* 0x010fe20003f42070 */
[----:B------:R-:W-:-:S05]  /*07a0*/  IMAD R5, R4, 0x4, R5 ;  /* 0x0000000404057824 */ /* 0x000fca00078e0205 */
[----:B------:R-:W-:-:S04]  /*07b0*/  LEA.HI R2, R5, R5, RZ, 0x1 ;  /* 0x0000000505027211 */ /* 0x000fc800078f08ff */
[----:B------:R-:W-:Y:S01]  /*07c0*/  LOP3.LUT R4, R2, 0xfffffffe, RZ, 0xc0, !PT ;  /* 0xfffffffe02047812 */ /* 0x000fe200078ec0ff */
[----:B-1----:R-:W-:Y:S02]  /*07d0*/  IMAD.MOV R15, RZ, RZ, -R10 ;  /* 0x000000ffff0f7224 */ /* 0x002fe400078e0a0a */
[----:B------:R-:W-:Y:S01]  /*07e0*/  FMUL R10, R11, UR4 ;  /* 0x000000040b0a7c20 */ /* 0x000fe20008400000 */
[----:B------:R-:W-:Y:S01]  /*07f0*/  SHF.R.S32.HI R2, RZ, 0x1f, R7 ;  /* 0x0000001fff027819 */ /* 0x000fe20000011407 */
[----:B------:R-:W-:Y:S01]  /*0800*/  UMOV UR4, 0x20 ;  /* 0x0000002000047882 */ /* 0x000fe20000000000 */
[----:B---3--:R-:W-:Y:S01]  /*0810*/  IMAD R12, R12, R15, UR8 ;  /* 0x000000080c0c7e24 */ /* 0x008fe2000f8e020f */
[----:B------:R-:W-:-:S04]  /*0820*/  @!UP0 UIADD3 UR4, -UR4, 0x100000, URZ ;  /* 0x0010000004048890 */ /* 0x000fc8000fffe13f */
[----:B------:R-:W-:Y:S02]  /*0830*/  @!UP0 USHF.L.U32 UR5, UR4, 0xb, URZ ;  /* 0x0000000b04058899 */ /* 0x000fe4000800063f */
[----:B------:R-:W-:Y:S01]  /*0840*/  @!UP0 USHF.L.U32 UR4, UR4, 0x1, URZ ;  /* 0x0000000104048899 */ /* 0x000fe2000800063f */
[C---:B------:R-:W-:Y:S01]  /*0850*/  IMAD.IADD R11, R5.reuse, 0x1, -R4 ;  /* 0x00000001050b7824 */ /* 0x040fe200078e0a04 */
[----:B------:R-:W1:Y:S01]  /*0860*/  F2I.U32.TRUNC.NTZ R10, R10 ;  /* 0x0000000a000a7305 */ /* 0x000e62000020f000 */
[----:B------:R-:W-:Y:S01]  /*0870*/  LEA.HI R2, R2, R7, RZ, 0x2 ;  /* 0x0000000702027211 */ /* 0x000fe200078f10ff */
[----:B------:R-:W-:Y:S02]  /*0880*/  IMAD.SHL.U32 R4, R5, 0x4, RZ ;  /* 0x0000000405047824 */ /* 0x000fe400078e00ff */
[----:B------:R-:W-:Y:S01]  /*0890*/  ISETP.NE.AND P3, PT, R11, R12, PT ;  /* 0x0000000c0b00720c */ /* 0x000fe20003f65270 */
[----:B--2---:R-:W-:Y:S01]  /*08a0*/  @!UP0 ULEA UR6, UR7, UR6, 0x18 ;  /* 0x0000000607068291 */ /* 0x004fe2000f8ec03f */
[----:B------:R-:W-:Y:S01]  /*08b0*/  LOP3.LUT R2, R2, 0xfffffffc, RZ, 0xc0, !PT ;  /* 0xfffffffc02027812 */ /* 0x000fe200078ec0ff */
[----:B------:R-:W-:Y:S01]  /*08c0*/  VOTEU.ALL UP0, P0 ;  /* 0x00000000003f7886 */ /* 0x000fe20000000000 */
[----:B------:R-:W-:-:S02]  /*08d0*/  LOP3.LUT R5, R5, 0xc, R4, 0x78, !PT ;  /* 0x0000000c05057812 */ /* 0x000fc400078e7804 */
[----:B------:R-:W-:Y:S01]  /*08e0*/  LOP3.LUT P0, RZ, R6, 0x7, RZ, 0xc0, !PT ;  /* 0x0000000706ff7812 */ /* 0x000fe2000780c0ff */
[----:B------:R-:W-:Y:S02]  /*08f0*/  IMAD.IADD R7, R7, 0x1, -R2 ;  /* 0x0000000107077824 */ /* 0x000fe400078e0a02 */
[----:B------:R-:W-:Y:S01]  /*0900*/  IMAD.MOV.U32 R6, RZ, RZ, 0x1 ;  /* 0x00000001ff067424 */ /* 0x000fe200078e00ff */
[----:B------:R-:W-:Y:S01]  /*0910*/  ISETP.LT.U32.AND P0, PT, R5, 0x8, !P0 ;  /* 0x000000080500780c */ /* 0x000fe20004701070 */
[----:B-1----:R-:W-:Y:S01]  /*0920*/  IMAD.MOV R20, RZ, RZ, -R10 ;  /* 0x000000ffff147224 */ /* 0x002fe200078e0a0a */
[----:B------:R-:W-:Y:S01]  /*0930*/  ISETP.NE.AND P1, PT, R7, 0x3, PT ;  /* 0x000000030700780c */ /* 0x000fe20003f25270 */
[----:B------:R-:W1:Y:S02]  /*0940*/  FENCE.VIEW.ASYNC.S ;  /* 0x00000000000073c6 */ /* 0x000e640000000000 */
[----:B-1----:R1:W2:Y:S01]  /*0950*/  @!UP0 SYNCS.EXCH.64 URZ, [UR6+0x170], UR4 ;  /* 0x00017004063f85b2 */ /* 0x0022a20008000100 */
[----:B------:R-:W-:Y:S01]  /*0960*/  @P3 LEA.HI R2, R5, R5, RZ, 0x1 ;  /* 0x0000000505023211 */ /* 0x000fe200078f08ff */
[----:B0-----:R-:W-:Y:S01]  /*0970*/  IMAD R11, R13, R20, R8 ;  /* 0x000000140d0b7224 */ /* 0x001fe200078e0208 */
[----:B------:R-:W-:-:S02]  /*0980*/  ISETP.EQ.OR P1, PT, R7, RZ, !P1 ;  /* 0x000000ff0700720c */ /* 0x000fc40004f22670 */
[----:B------:R-:W-:Y:S02]  /*0990*/  @P3 SHF.R.S32.HI R2, RZ, 0x1, R2 ;  /* 0x00000001ff023819 */ /* 0x000fe40000011402 */
[----:B------:R-:W-:Y:S02]  /*09a0*/  ISETP.EQ.AND P1, PT, R3, RZ, P1 ;  /* 0x000000ff0300720c */ /* 0x000fe40000f22270 */
[----:B------:R-:W-:Y:S02]  /*09b0*/  @P3 ISETP.NE.AND P5, PT, R2, R11, PT ;  /* 0x0000000b0200320c */ /* 0x000fe40003fa5270 */
[----:B------:R-:W-:Y:S02]  /*09c0*/  SEL R3, RZ, 0x1, !P0 ;  /* 0x00000001ff037807 */ /* 0x000fe40004000000 */
[----:B------:R-:W-:Y:S02]  /*09d0*/  @P3 SEL R6, RZ, 0x1, P5 ;  /* 0x00000001ff063807 */ /* 0x000fe40002800000 */
[----:B------:R-:W-:Y:S01]  /*09e0*/  SEL R4, RZ, 0x1, !P1 ;  /* 0x00000001ff047807 */ /* 0x000fe20004800000 */
[----:B------:R1:W0:Y:S01]  /*09f0*/  @!UP1 SYNCS.EXCH.64 URZ, [UR6+0x178], UR4 ;  /* 0x00017804063f95b2 */ /* 0x0002220008000100 */
[----:B------:R-:W-:Y:S01]  /*0a00*/  LOP3.LUT R6, R6, R3, RZ, 0xc0, !PT ;  /* 0x0000000306067212 */ /* 0x000fe200078ec0ff */
[----:B------:R-:W-:Y:S01]  /*0a10*/  NOP ;  /* 0x0000000000007918 */ /* 0x000fe20000000000 */
[----:B------:R-:W-:Y:S01]  /*0a20*/  SEL R4, R4, 0x2, P6 ;  /* 0x0000000204047807 */ /* 0x000fe20003000000 */
[----:B------:R-:W-:Y:S06]  /*0a30*/  @!P2 BRA `(.L_x_4) ;  /* 0x000000000008a947 */ /* 0x000fec0003800000 */
[----:B0-2---:R-:W-:Y:S01]  /*0a40*/  UCGABAR_ARV ;  /* 0x00000000000079c7 */ /* 0x005fe20008000000 */
[----:B------:R-:W-:Y:S05]  /*0a50*/  BRA `(.L_x_5) ;  /* 0x0000000000047947 */ /* 0x000fea0003800000 */
.L_x_4:
[----:B0-2---:R-:W-:Y:S01]  /*0a60*/  NOP ;  /* 0x0000000000007918 */ /* 0x005fe20000000000 */
.L_x_5:
[----:B------:R-:W0:Y:S01]  /*0a70*/  LDC R2, c[0x0][0x65c] ;  /* 0x00019700ff027b82 */ /* 0x000e220000000800 */
[----:B------:R-:W-:Y:S01]  /*0a80*/  IMAD.MOV.U32 R3, RZ, RZ, RZ ;  /* 0x000000ffff037224 */ /* 0x000fe200078e00ff */
[----:B0-----:R-:W-:Y:S01]  /*0a90*/  ISETP.NE.AND P3, PT, R2, 0x1, PT ;  /* 0x000000010200780c */ /* 0x001fe20003f65270 */
[----:B------:R-:W-:-:S12]  /*0aa0*/  IMAD.U32 R2, RZ, RZ, UR8 ;  /* 0x00000008ff027e24 */ /* 0x000fd8000f8e00ff */
[----:B------:R-:W0:Y:S01]  /*0ab0*/  @P3 LDC R15, c[0x0][0x10] ;  /* 0x00000400ff0f3b82 */ /* 0x000e220000000800 */
[----:B------:R-:W-:Y:S02]  /*0ac0*/  @P3 IMAD.MOV.U32 R9, RZ, RZ, RZ ;  /* 0x000000ffff093224 */ /* 0x000fe400078e00ff */
[----:B------:R-:W-:-:S05]  /*0ad0*/  @P3 IMAD.MOV.U32 R17, RZ, RZ, RZ ;  /* 0x000000ffff113224 */ /* 0x000fca00078e00ff */
[----:B------:R-:W2:Y:S01]  /*0ae0*/  @!P3 LDC R11, c[0x0][0xc] ;  /* 0x00000300ff0bbb82 */ /* 0x000ea20000000800 */
[----:B0-----:R-:W-:-:S04]  /*0af0*/  @P3 IMAD.WIDE.U32 R14, R15, UR8, R8 ;  /* 0x000000080f0e3c25 */ /* 0x001fc8000f8e0008 */
[----:B--2---:R-:W-:-:S04]  /*0b00*/  @!P3 IMAD.WIDE.U32 R10, R8, R11, R2 ;  /* 0x0000000b080ab225 */ /* 0x004fc800078e0002 */
[----:B------:R-:W-:Y:S02]  /*0b10*/  @P3 IMAD.MOV.U32 R2, RZ, RZ, R14 ;  /* 0x000000ffff023224 */ /* 0x000fe400078e000e */
[----:B------:R-:W-:Y:S02]  /*0b20*/  @P3 IMAD.IADD R3, R15, 0x1, R17 ;  /* 0x000000010f033824 */ /* 0x000fe400078e0211 */
[----:B------:R-:W-:Y:S02]  /*0b30*/  @!P3 IMAD.MOV.U32 R2, RZ, RZ, R10 ;  /* 0x000000ffff02b224 */ /* 0x000fe400078e000a */
[----:B------:R-:W-:Y:S01]  /*0b40*/  @!P3 IMAD.MOV.U32 R3, RZ, RZ, R11 ;  /* 0x000000ffff03b224 */ /* 0x000fe200078e000b */
[----:B------:R-:W-:Y:S06]  /*0b50*/  @!P2 BRA `(.L_x_6) ;  /* 0x00000000000ca947 */ /* 0x000fec0003800000 */
[----:B------:R-:W-:Y:S01]  /*0b60*/  UCGABAR_WAIT ;  /* 0x0000000000007dc7 */ /* 0x000fe20008000000 */
[----:B------:R-:W-:Y:S01]  /*0b70*/  CCTL.IVALL ;  /* 0x00000000ff00798f */ /* 0x000fe20002000000 */
[----:B------:R-:W-:Y:S05]  /*0b80*/  BRA `(.L_x_7) ;  /* 0x0000000000047947 */ /* 0x000fea0003800000 */
.L_x_6:
[----:B------:R-:W-:Y:S06]  /*0b90*/  BAR.SYNC.DEFER_BLOCKING 0x0 ;  /* 0x0000000000007b1d */ /* 0x000fec0000010000 */
.L_x_7:
[----:B------:R-:W-:Y:S05]  /*0ba0*/  @!P4 BRA `(.L_x_8) ;  /* 0x00000074009cc947 */ /* 0x000fea0003800000 */
[----:B------:R-:W-:-:S13]  /*0bb0*/  ISETP.GT.U32.AND P0, PT, R16, 0x1, PT ;  /* 0x000000011000780c */ /* 0x000fda0003f04070 */
[----:B-1----:R-:W-:Y:S05]  /*0bc0*/  @P0 EXIT ;  /* 0x000000000000094d */ /* 0x002fea0003800000 */
[----:B------:R-:W-:Y:S01]  /*0bd0*/  ULDC.64 UR4, c[0x0][0x650] ;  /* 0x0001940000047ab9 */ /* 0x000fe20000000a00 */
[----:B------:R-:W-:Y:S01]  /*0be0*/  PRMT R14, RZ, 0x7610, R14 ;  /* 0x00007610ff0e7816 */ /* 0x000fe2000000000e */
[----:B------:R-:W-:Y:S01]  /*0bf0*/  IMAD.MOV.U32 R10, RZ, RZ, -0x1 ;  /* 0xffffffffff0a7424 */ /* 0x000fe200078e00ff */
[----:B------:R-:W-:Y:S01]  /*0c00*/  ISETP.GE.U32.AND P0, PT, R2, UR4, PT ;  /* 0x0000000402007c0c */ /* 0x000fe2000bf06070 */
[----:B------:R-:W-:Y:S02]  /*0c10*/  IMAD.MOV.U32 R11, RZ, RZ, -0x1 ;  /* 0xffffffffff0b7424 */ /* 0x000fe400078e00ff */
[----:B------:R-:W-:Y:S01]  /*0c20*/  IMAD.MOV.U32 R7, RZ, RZ, -0x1 ;  /* 0xffffffffff077424 */ /* 0x000fe200078e00ff */
[----:B------:R-:W-:-:S13]  /*0c30*/  ISETP.GE.U32.AND.EX P0, PT, R3, UR5, PT, P0 ;  /* 0x0000000503007c0c */ /* 0x000fda000bf06100 */
[----:B------:R-:W-:Y:S05]  /*0c40*/  @P0 BRA `(.L_x_9) ;  /* 0x0000000400280947 */ /* 0x000fea0003800000 */
[----:B------:R-:W0:Y:S01]  /*0c50*/  LDC.64 R22, c[0x0][0x628] ;  /* 0x00018a00ff167b82 */ /* 0x000e220000000a00 */
[----:B------:R-:W-:Y:S02]  /*0c60*/  IMAD.MOV.U32 R10, RZ, RZ, R2 ;  /* 0x000000ffff0a7224 */ /* 0x000fe400078e0002 */
[----:B------:R-:W-:-:S05]  /*0c70*/  IMAD.MOV.U32 R11, RZ, RZ, R3 ;  /* 0x000000ffff0b7224 */ /* 0x000fca00078e0003 */
[----:B------:R-:W1:Y:S08]  /*0c80*/  LDC R18, c[0x0][0x630] ;  /* 0x00018c00ff127b82 */ /* 0x000e700000000800 */
[----:B------:R-:W2:Y:S01]  /*0c90*/  LDC.64 R24, c[0x0][0x620] ;  /* 0x00018800ff187b82 */ /* 0x000ea20000000a00 */
[----:B0-----:R-:W-:-:S04]  /*0ca0*/  ISETP.NE.U32.AND P0, PT, R22, RZ, PT ;  /* 0x000000ff1600720c */ /* 0x001fc80003f05070 */
[----:B------:R-:W-:-:S13]  /*0cb0*/  ISETP.NE.AND.EX P0, PT, R23, RZ, PT, P0 ;  /* 0x000000ff1700720c */ /* 0x000fda0003f05300 */
[----:B-12---:R-:W-:Y:S05]  /*0cc0*/  @!P0 BRA `(.L_x_10) ;  /* 0x0000000000288947 */ /* 0x006fea0003800000 */
[----:B------:R-:W0:Y:S02]  /*0cd0*/  LDC R7, c[0x0][0x634] ;  /* 0x00018d00ff077b82 */ /* 0x000e240000000800 */
[----:B0-----:R-:W-:-:S05]  /*0ce0*/  IADD3 R7, P0, R2, R7, RZ ;  /* 0x0000000702077210 */ /* 0x001fca0007f1e0ff */
[----:B------:R-:W-:-:S04]  /*0cf0*/  IMAD.X R19, RZ, RZ, R3, P0 ;  /* 0x000000ffff137224 */ /* 0x000fc800000e0603 */
[----:B------:R-:W-:-:S04]  /*0d00*/  IMAD.WIDE.U32 R10, R19, R22, RZ ;  /* 0x00000016130a7225 */ /* 0x000fc800078e00ff */
[----:B------:R-:W-:-:S04]  /*0d10*/  IMAD.WIDE.U32 R14, P0, R7, R23, R10 ;  /* 0x00000017070e7225 */ /* 0x000fc8000780000a */
[----:B------:R-:W-:-:S04]  /*0d20*/  IMAD.WIDE.U32 R10, R7, R22, RZ ;  /* 0x00000016070a7225 */ /* 0x000fc800078e00ff */
[----:B------:R-:W-:Y:S01]  /*0d30*/  IMAD.X R17, RZ, RZ, RZ, P0 ;  /* 0x000000ffff117224 */ /* 0x000fe200000e06ff */
[----:B------:R-:W-:Y:S01]  /*0d40*/  IADD3 RZ, P0, R11, R14, RZ ;  /* 0x0000000e0bff7210 */ /* 0x000fe20007f1e0ff */
[----:B------:R-:W-:-:S04]  /*0d50*/  IMAD.MOV.U32 R16, RZ, RZ, R15 ;  /* 0x000000ffff107224 */ /* 0x000fc800078e000f */
[----:B------:R-:W-:-:S08]  /*0d60*/  IMAD.WIDE.U32.X R10, R19, R23, R16, P0 ;  /* 0x00000017130a7225 */ /* 0x000fd000000e0410 */
.L_x_10:
[----:B------:R-:W0:Y:S01]  /*0d70*/  LDC.64 R26, c[0x0][0x640] ;  /* 0x00019000ff1a7b82 */ /* 0x000e220000000a00 */
[--C-:B------:R-:W-:Y:S01]  /*0d80*/  SHF.R.U64 R28, R10, R18, R11.reuse ;  /* 0x000000120a1c7219 */ /* 0x100fe2000000120b */
[----:B------:R-:W-:Y:S01]  /*0d90*/  IMAD R29, R13, R20, R8 ;  /* 0x000000140d1d7224 */ /* 0x000fe200078e0208 */
[----:B------:R-:W-:Y:S01]  /*0da0*/  SHF.R.U32.HI R7, RZ, R18, R11 ;  /* 0x00000012ff077219 */ /* 0x000fe2000001160b */
[----:B------:R-:W-:Y:S01]  /*0db0*/  IMAD.MOV.U32 R23, RZ, RZ, 0x1 ;  /* 0x00000001ff177424 */ /* 0x000fe200078e00ff */
[----:B------:R-:W-:-:S03]  /*0dc0*/  IADD3 R9, P0, RZ, -R28, RZ ;  /* 0x8000001cff097210 */ /* 0x000fc60007f1e0ff */
[----:B------:R-:W1:Y:S02]  /*0dd0*/  LDC R16, c[0x0][0x618] ;  /* 0x00018600ff107b82 */ /* 0x000e640000000800 */
[----:B------:R-:W-:Y:S02]  /*0de0*/  IMAD.X R7, RZ, RZ, ~R7, P0 ;  /* 0x000000ffff077224 */ /* 0x000fe400000e0e07 */
[----:B------:R-:W-:-:S04]  /*0df0*/  IMAD.WIDE.U32 R10, R9, R24, R2 ;  /* 0x00000018090a7225 */ /* 0x000fc800078e0002 */
[----:B------:R-:W2:Y:S01]  /*0e00*/  LDC R15, c[0x0][0x608] ;  /* 0x00018200ff0f7b82 */ /* 0x000ea20000000800 */
[----:B------:R-:W-:-:S04]  /*0e10*/  IMAD R14, R7, R24, RZ ;  /* 0x00000018070e7224 */ /* 0x000fc800078e02ff */
[----:B------:R-:W-:-:S03]  /*0e20*/  IMAD R7, R9, R25, R14 ;  /* 0x0000001909077224 */ /* 0x000fc600078e020e */
[----:B------:R-:W3:Y:S01]  /*0e30*/  LDC R22, c[0x0][0x658] ;  /* 0x00019600ff167b82 */ /* 0x000ee20000000800 */
[----:B------:R-:W-:Y:S01]  /*0e40*/  IMAD.IADD R7, R11, 0x1, R7 ;  /* 0x000000010b077824 */ /* 0x000fe200078e0207 */
[----:B0-----:R-:W-:-:S04]  /*0e50*/  ISETP.NE.U32.AND P0, PT, R26, RZ, PT ;  /* 0x000000ff1a00720c */ /* 0x001fc80003f05070 */
[----:B------:R-:W-:Y:S02]  /*0e60*/  ISETP.NE.AND.EX P0, PT, R27, RZ, PT, P0 ;  /* 0x000000ff1b00720c */ /* 0x000fe40003f05300 */
[----:B------:R-:W0:Y:S01]  /*0e70*/  LDC R18, c[0x0][0x600] ;  /* 0x00018000ff127b82 */ /* 0x000e220000000800 */
[-CC-:B-1----:R-:W-:Y:S02]  /*0e80*/  SHF.R.U64 R19, R10, R16.reuse, R7.reuse ;  /* 0x000000100a137219 */ /* 0x182fe40000001207 */
[----:B------:R-:W-:Y:S01]  /*0e90*/  SHF.R.U32.HI R10, RZ, R16, R7 ;  /* 0x00000010ff0a7219 */ /* 0x000fe20000011607 */
[----:B------:R-:W-:-:S04]  /*0ea0*/  IMAD.MOV.U32 R7, RZ, RZ, -0x1 ;  /* 0xffffffffff077424 */ /* 0x000fc800078e00ff */
[----:B------:R-:W1:Y:S01]  /*0eb0*/  LDC R21, c[0x0][0x648] ;  /* 0x00019200ff157b82 */ /* 0x000e620000000800 */
[-CC-:B--2---:R-:W-:Y:S02]  /*0ec0*/  SHF.R.U64 R16, R19, R15.reuse, R10.reuse ;  /* 0x0000000f13107219 */ /* 0x184fe4000000120a */
[----:B------:R-:W-:-:S05]  /*0ed0*/  SHF.R.U32.HI R9, RZ, R15, R10 ;  /* 0x0000000fff097219 */ /* 0x000fca000001160a */
[----:B------:R-:W2:Y:S01]  /*0ee0*/  LDC R24, c[0x0][0x638] ;  /* 0x00018e00ff187b82 */ /* 0x000ea20000000800 */
[-CC-:B---3--:R-:W-:Y:S02]  /*0ef0*/  SHF.R.U64 R20, R16, R22.reuse, R9.reuse ;  /* 0x0000001610147219 */ /* 0x188fe40000001209 */
[-C--:B------:R-:W-:Y:S02]  /*0f00*/  SHF.L.U32 R7, R7, R22.reuse, RZ ;  /* 0x0000001607077219 */ /* 0x080fe400000006ff */
[----:B------:R-:W-:Y:S01]  /*0f10*/  SHF.R.U32.HI R9, RZ, R22, R9 ;  /* 0x00000016ff097219 */ /* 0x000fe20000011609 */
[----:B------:R-:W-:Y:S01]  /*0f20*/  IMAD.MOV.U32 R8, RZ, RZ, R20 ;  /* 0x000000ffff087224 */ /* 0x000fe200078e0014 */
[----:B------:R-:W-:Y:S01]  /*0f30*/  LOP3.LUT R13, RZ, R7, RZ, 0x33, !PT ;  /* 0x00000007ff0d7212 */ /* 0x000fe200078e33ff */
[----:B------:R-:W3:Y:S01]  /*0f40*/  LDC R25, c[0x0][0x610] ;  /* 0x00018400ff197b82 */ /* 0x000ee20000000800 */
[----:B------:R-:W-:Y:S05]  /*0f50*/  @!P0 BRA `(.L_x_11) ;  /* 0x0000000000288947 */ /* 0x000fea0003800000 */
[----:B------:R-:W4:Y:S02]  /*0f60*/  LDC R7, c[0x0][0x64c] ;  /* 0x00019300ff077b82 */ /* 0x000f240000000800 */
[----:B----4-:R-:W-:-:S05]  /*0f70*/  IADD3 R7, P0, R20, R7, RZ ;  /* 0x0000000714077210 */ /* 0x010fca0007f1e0ff */
        /* <DEDUP_REMOVED lines=8> */
.L_x_11:
[----:B-1----:R-:W-:Y:S01]  /*1000*/  SHF.R.U64 R9, R8, R21, R9 ;  /* 0x0000001508097219 */ /* 0x002fe20000001209 */
[----:B0-----:R-:W-:Y:S01]  /*1010*/  VIADD R10, R18, 0xffffffff ;  /* 0xffffffff120a7836 */ /* 0x001fe20000000000 */
[----:B------:R-:W-:Y:S01]  /*1020*/  SHF.L.U32 R7, R23, R22, RZ ;  /* 0x0000001617077219 */ /* 0x000fe200000006ff */
[----:B------:R-:W-:Y:S01]  /*1030*/  IMAD.MOV.U32 R14, RZ, RZ, 0x1 ;  /* 0x00000001ff0e7424 */ /* 0x000fe200078e00ff */
[----:B------:R-:W-:Y:S01]  /*1040*/  LOP3.LUT R8, R16, R13, RZ, 0xc0, !PT ;  /* 0x0000000d10087212 */ /* 0x000fe200078ec0ff */
[----:B------:R-:W-:Y:S01]  /*1050*/  IMAD.MOV R11, RZ, RZ, -R9 ;  /* 0x000000ffff0b7224 */ /* 0x000fe200078e0a09 */
[----:B------:R-:W-:Y:S02]  /*1060*/  SEL R12, R12, R29, !P3 ;  /* 0x0000001d0c0c7207 */ /* 0x000fe40005800000 */
[----:B------:R-:W-:Y:S01]  /*1070*/  LOP3.LUT R10, R19, R10, RZ, 0xc0, !PT ;  /* 0x0000000a130a7212 */ /* 0x000fe200078ec0ff */
[----:B------:R-:W-:Y:S02]  /*1080*/  IMAD R9, R7, R9, R8 ;  /* 0x0000000907097224 */ /* 0x000fe400078e0208 */
[----:B--2---:R-:W-:-:S02]  /*1090*/  IMAD R7, R11, R24, R20 ;  /* 0x000000180b077224 */ /* 0x004fc400078e0214 */
[----:B---3--:R-:W-:Y:S02]  /*10a0*/  IMAD R12, R9, R25, R12 ;  /* 0x00000019090c7224 */ /* 0x008fe400078e020c */
[----:B------:R-:W-:-:S05]  /*10b0*/  IMAD R7, R7, R18, R10 ;  /* 0x0000001207077224 */ /* 0x000fca00078e020a */
[----:B------:R-:W-:Y:S02]  /*10c0*/  SEL R11, R7, R12, !P3 ;  /* 0x0000000c070b7207 */ /* 0x000fe40005800000 */
[----:B------:R-:W-:Y:S01]  /*10d0*/  SEL R10, R12, R7, !P3 ;  /* 0x000000070c0a7207 */ /* 0x000fe20005800000 */
[----:B------:R-:W-:-:S07]  /*10e0*/  IMAD.MOV.U32 R7, RZ, RZ, R28 ;  /* 0x000000ffff077224 */ /* 0x000fce00078e001c */
.L_x_9:
[----:B------:R-:W-:-:S08]  /*10f0*/  NOP ;  /* 0x0000000000007918 */ /* 0x000fd00000000000 */
[----:B------:R-:W0:Y:S02]  /*1100*/  USETMAXREG.TRY_ALLOC.CTAPOOL UP0, 0xe8 ;  /* 0x000000e8000079c8 */ /* 0x000e240008000600 */
[----:B0-----:R-:W-:-:S13]  /*1110*/  PLOP3.LUT P0, PT, PT, PT, UP0, 0x80, 0x0 ;  /* 0x000000000000781c */ /* 0x001fda0003f0f008 */
[----:B------:R-:W-:Y:S05]  /*1120*/  @!P0 BRA `(.L_x_9) ;  /* 0xfffffffc00f08947 */ /* 0x000fea000383ffff */
[----:B------:R-:W-:Y:S01]  /*1130*/  ULDC.64 UR4, c[0x0][0x598] ;  /* 0x0001660000047ab9 */ /* 0x000fe20000000a00 */
[----:B------:R-:W-:Y:S01]  /*1140*/  ULDC.64 UR16, c[0x0][0x208] ;  /* 0x0000820000107ab9 */ /* 0x000fe20000000a00 */
[----:B------:R-:W-:-:S04]  /*1150*/  ISETP.NE.U32.AND P0, PT, RZ, UR4, PT ;  /* 0x00000004ff007c0c */ /* 0x000fc8000bf05070 */
[----:B------:R-:W-:-:S13]  /*1160*/  ISETP.NE.AND.EX P0, PT, RZ, UR5, PT, P0 ;  /* 0x00000005ff007c0c */ /* 0x000fda000bf05300 */
[----:B------:R-:W-:Y:S05]  /*1170*/  @!P0 BRA `(.L_x_12) ;  /* 0x00000000001c8947 */ /* 0x000fea0003800000 */
[----:B------:R-:W0:Y:S02]  /*1180*/  LDC.64 R8, c[0x0][0x598] ;  /* 0x00016600ff087b82 */ /* 0x000e240000000a00 */
[----:B0-----:R-:W2:Y:S02]  /*1190*/  LDG.E.64 R8, desc[UR16][R8.64] ;  /* 0x0000001008087981 */ /* 0x001ea4000c1e1b00 */
[----:B--2---:R-:W-:-:S04]  /*11a0*/  ISETP.NE.U32.AND P0, PT, R8, RZ, PT ;  /* 0x000000ff0800720c */ /* 0x004fc80003f05070 */
[----:B------:R-:W-:-:S13]  /*11b0*/  ISETP.NE.AND.EX P0, PT, R9, RZ, PT, P0 ;  /* 0x000000ff0900720c */ /* 0x000fda0003f05300 */
[----:B------:R-:W-:Y:S05]  /*11c0*/  @!P0 BRA `(.L_x_12) ;  /* 0x0000000000088947 */ /* 0x000fea0003800000 */
[----:B------:R0:W5:Y:S01]  /*11d0*/  LD.E R8, desc[UR16][R8.64] ;  /* 0x0000001008087980 */ /* 0x000162000c101900 */
[----:B------:R-:W-:Y:S05]  /*11e0*/  BRA `(.L_x_13) ;  /* 0x0000000000207947 */ /* 0x000fea0003800000 */
.L_x_12:
[----:B------:R-:W-:Y:S02]  /*11f0*/  ULDC.64 UR4, c[0x0][0x588] ;  /* 0x0001620000047ab9 */ /* 0x000fe40000000a00 */
[----:B------:R-:W-:-:S04]  /*1200*/  ISETP.NE.U32.AND P0, PT, RZ, UR4, PT ;  /* 0x00000004ff007c0c */ /* 0x000fc8000bf05070 */
[----:B------:R-:W-:-:S13]  /*1210*/  ISETP.NE.AND.EX P0, PT, RZ, UR5, PT, P0 ;  /* 0x00000005ff007c0c */ /* 0x000fda000bf05300 */
[----:B------:R-:W-:Y:S05]  /*1220*/  @!P0 BRA `(.L_x_14) ;  /* 0x00000000000c8947 */ /* 0x000fea0003800000 */
[----:B------:R-:W0:Y:S02]  /*1230*/  LDC.64 R8, c[0x0][0x588] ;  /* 0x00016200ff087b82 */ /* 0x000e240000000a00 */
[----:B0-----:R1:W5:Y:S01]  /*1240*/  LDG.E R8, desc[UR16][R8.64] ;  /* 0x0000001008087981 */ /* 0x001362000c1e1900 */
[----:B------:R-:W-:Y:S05]  /*1250*/  BRA `(.L_x_13) ;  /* 0x0000000000047947 */ /* 0x000fea0003800000 */
.L_x_14:
[----:B------:R-:W2:Y:S02]  /*1260*/  LDC R8, c[0x0][0x580] ;  /* 0x00016000ff087b82 */ /* 0x000ea40000000800 */
.L_x_13:
[----:B------:R-:W-:Y:S02]  /*1270*/  ULDC.64 UR4, c[0x0][0x5a0] ;  /* 0x0001680000047ab9 */ /* 0x000fe40000000a00 */
[----:B------:R-:W-:-:S04]  /*1280*/  ISETP.NE.U32.AND P0, PT, RZ, UR4, PT ;  /* 0x00000004ff007c0c */ /* 0x000fc8000bf05070 */
[----:B------:R-:W-:-:S13]  /*1290*/  ISETP.NE.AND.EX P0, PT, RZ, UR5, PT, P0 ;  /* 0x00000005ff007c0c */ /* 0x000fda000bf05300 */
[----:B------:R-:W-:Y:S05]  /*12a0*/  @!P0 BRA `(.L_x_15) ;  /* 0x00000000001c8947 */ /* 0x000fea0003800000 */
[----:B------:R-:W3:Y:S02]  /*12b0*/  LDC.64 R12, c[0x0][0x5a0] ;  /* 0x00016800ff0c7b82 */ /* 0x000ee40000000a00 */
[----:B---3--:R-:W3:Y:S02]  /*12c0*/  LDG.E.64 R12, desc[UR16][R12.64] ;  /* 0x000000100c0c7981 */ /* 0x008ee4000c1e1b00 */
[----:B---3--:R-:W-:-:S04]  /*12d0*/  ISETP.NE.U32.AND P0, PT, R12, RZ, PT ;  /* 0x000000ff0c00720c */ /* 0x008fc80003f05070 */
[----:B------:R-:W-:-:S13]  /*12e0*/  ISETP.NE.AND.EX P0, PT, R13, RZ, PT, P0 ;  /* 0x000000ff0d00720c */ /* 0x000fda0003f05300 */
[----:B------:R-:W-:Y:S05]  /*12f0*/  @!P0 BRA `(.L_x_15) ;  /* 0x0000000000088947 */ /* 0x000fea0003800000 */
[----:B01----:R0:W5:Y:S01]  /*1300*/  LD.E R9, desc[UR16][R12.64] ;  /* 0x000000100c097980 */ /* 0x003162000c101900 */
[----:B------:R-:W-:Y:S05]  /*1310*/  BRA `(.L_x_16) ;  /* 0x0000000000207947 */ /* 0x000fea0003800000 */
.L_x_15:
[----:B------:R-:W-:Y:S02]  /*1320*/  ULDC.64 UR4, c[0x0][0x590] ;  /* 0x0001640000047ab9 */ /* 0x000fe40000000a00 */
[----:B------:R-:W-:-:S04]  /*1330*/  ISETP.NE.U32.AND P0, PT, RZ, UR4, PT ;  /* 0x00000004ff007c0c */ /* 0x000fc8000bf05070 */
[----:B------:R-:W-:-:S13]  /*1340*/  ISETP.NE.AND.EX P0, PT, RZ, UR5, PT, P0 ;  /* 0x00000005ff007c0c */ /* 0x000fda000bf05300 */
[----:B------:R-:W-:Y:S05]  /*1350*/  @!P0 BRA `(.L_x_17) ;  /* 0x00000000000c8947 */ /* 0x000fea0003800000 */
[----:B------:R-:W0:Y:S02]  /*1360*/  LDC.64 R12, c[0x0][0x590] ;  /* 0x00016400ff0c7b82 */ /* 0x000e240000000a00 */
[----:B01----:R1:W5:Y:S01]  /*1370*/  LDG.E R9, desc[UR16][R12.64] ;  /* 0x000000100c097981 */ /* 0x003362000c1e1900 */
[----:B------:R-:W-:Y:S05]  /*1380*/  BRA `(.L_x_16) ;  /* 0x0000000000047947 */ /* 0x000fea0003800000 */
.L_x_17:
[----:B01----:R-:W3:Y:S02]  /*1390*/  LDC R9, c[0x0][0x584] ;  /* 0x00016100ff097b82 */ /* 0x003ee40000000800 */
.L_x_16:
[----:B------:R-:W-:-:S13]  /*13a0*/  LOP3.LUT P0, RZ, R14, 0xff, RZ, 0xc0, !PT ;  /* 0x000000ff0eff7812 */ /* 0x000fda000780c0ff */
[----:B------:R-:W-:Y:S05]  /*13b0*/  @!P0 EXIT ;  /* 0x000000000000894d */ /* 0x000fea0003800000 */
[----:B------:R-:W-:Y:S01]  /*13c0*/  ULDC UR4, c[0x0][0x28c] ;  /* 0x0000a30000047ab9 */ /* 0x000fe20000000800 */
[----:B------:R-:W-:Y:S01]  /*13d0*/  LOP3.LUT R144, R4, 0x1, RZ, 0xfc, !PT ;  /* 0x0000000104907812 */ /* 0x000fe200078efcff */
[----:B------:R-:W-:-:S04]  /*13e0*/  UIADD3 UR4, UR4, 0x1f, URZ ;  /* 0x0000001f04047890 */ /* 0x000fc8000fffe03f */
[----:B------:R-:W-:-:S04]  /*13f0*/  USHF.R.S32.HI UR5, URZ, 0x1f, UR4 ;  /* 0x0000001f3f057899 */ /* 0x000fc80008011404 */
[----:B------:R-:W-:-:S03]  /*1400*/  ULEA.HI UR5, UR5, UR4, URZ, 0x5 ;  /* 0x0000000405057291 */ /* 0x000fc6000f8f283f */
[----:B------:R-:W-:Y:S01]  /*1410*/  UMOV UR4, URZ ;  /* 0x0000003f00047c82 */ /* 0x000fe20008000000 */
[----:B------:R-:W-:-:S03]  /*1420*/  USHF.R.S32.HI UR9, URZ, 0x5, UR5 ;  /* 0x000000053f097899 */ /* 0x000fc60008011405 */
[----:B------:R-:W-:-:S09]  /*1430*/  UMOV UR5, URZ ;  /* 0x0000003f00057c82 */ /* 0x000fd20008000000 */
.L_x_172:
[----:B01----:R-:W-:Y:S01]  /*1440*/  LOP3.LUT R12, R0, 0x80, RZ, 0xc0, !PT ;  /* 0x00000080000c7812 */ /* 0x003fe200078ec0ff */
[----:B------:R-:W0:Y:S01]  /*1450*/  S2UR UR13, SR_CgaCtaId ;  /* 0x00000000000d79c3 */ /* 0x000e220000008800 */
[----:B------:R-:W-:Y:S01]  /*1460*/  UMOV UR12, 0x400 ;  /* 0x00000400000c7882 */ /* 0x000fe20000000000 */
[----:B------:R-:W-:Y:S01]  /*1470*/  UMOV UR6, URZ ;  /* 0x0000003f00067c82 */ /* 0x000fe20008000000 */
[----:B------:R-:W-:Y:S01]  /*1480*/  SHF.R.U32.HI R12, RZ, 0x7, R12 ;  /* 0x00000007ff0c7819 */ /* 0x000fe2000001160c */
[----:B------:R-:W-:Y:S01]  /*1490*/  UMOV UR7, URZ ;  /* 0x0000003f00077c82 */ /* 0x000fe20008000000 */
[----:B------:R-:W-:Y:S01]  /*14a0*/  UMOV UR18, UR5 ;  /* 0x0000000500127c82 */ /* 0x000fe20008000000 */
[----:B------:R-:W-:Y:S02]  /*14b0*/  CS2R R20, SRZ ;  /* 0x0000000000147805 */ /* 0x000fe4000001ff00 */
[----:B------:R-:W-:Y:S01]  /*14c0*/  CS2R R18, SRZ ;  /* 0x0000000000127805 */ /* 0x000fe2000001ff00 */
[----:B------:R-:W1:Y:S01]  /*14d0*/  LDC R13, c[0x0][0x28c] ;  /* 0x0000a300ff0d7b82 */ /* 0x000e620000000800 */
[----:B----4-:R-:W4:Y:S01]  /*14e0*/  SHFL.IDX PT, R12, R12, RZ, 0x1f ;  /* 0x00001fff0c0c7589 */ /* 0x010f2200000e0000 */
[----:B------:R-:W-:-:S02]  /*14f0*/  CS2R R22, SRZ ;  /* 0x0000000000167805 */ /* 0x000fc4000001ff00 */
[----:B------:R-:W-:Y:S02]  /*1500*/  CS2R R88, SRZ ;  /* 0x0000000000587805 */ /* 0x000fe4000001ff00 */
[----:B------:R-:W-:Y:S02]  /*1510*/  CS2R R90, SRZ ;  /* 0x00000000005a7805 */ /* 0x000fe4000001ff00 */
[----:B------:R-:W-:Y:S02]  /*1520*/  CS2R R92, SRZ ;  /* 0x00000000005c7805 */ /* 0x000fe4000001ff00 */
[----:B------:R-:W-:Y:S02]  /*1530*/  CS2R R94, SRZ ;  /* 0x00000000005e7805 */ /* 0x000fe4000001ff00 */
[----:B------:R-:W-:Y:S02]  /*1540*/  CS2R R98, SRZ ;  /* 0x0000000000627805 */ /* 0x000fe4000001ff00 */
        /* <DEDUP_REMOVED lines=16> */
[----:B-1----:R-:W-:Y:S02]  /*1650*/  ISETP.GE.AND P0, PT, R13, 0x1, PT ;  /* 0x000000010d00780c */ /* 0x002fe40003f06270 */
[----:B------:R-:W-:Y:S02]  /*1660*/  CS2R R130, SRZ ;  /* 0x0000000000827805 */ /* 0x000fe4000001ff00 */
[----:B----4-:R-:W-:-:S02]  /*1670*/  R2UR UR8, R12 ;  /* 0x000000000c0872ca */ /* 0x010fc400000e0000 */
[----:B------:R-:W-:Y:S02]  /*1680*/  CS2R R132, SRZ ;  /* 0x0000000000847805 */ /* 0x000fe4000001ff00 */
[----:B------:R-:W-:Y:S02]  /*1690*/  CS2R R134, SRZ ;  /* 0x0000000000867805 */ /* 0x000fe4000001ff00 */
[----:B------:R-:W-:Y:S02]  /*16a0*/  CS2R R136, SRZ ;  /* 0x0000000000887805 */ /* 0x000fe4000001ff00 */
[----:B------:R-:W-:Y:S02]  /*16b0*/  CS2R R138, SRZ ;  /* 0x00000000008a7805 */ /* 0x000fe4000001ff00 */
[----:B------:R-:W-:Y:S02]  /*16c0*/  CS2R R140, SRZ ;  /* 0x00000000008c7805 */ /* 0x000fe4000001ff00 */
[----:B------:R-:W-:Y:S01]  /*16d0*/  CS2R R142, SRZ ;  /* 0x00000000008e7805 */ /* 0x000fe2000001ff00 */
[----:B------:R-:W-:Y:S01]  /*16e0*/  IMAD.MOV.U32 R145, RZ, RZ, RZ ;  /* 0x000000ffff917224 */ /* 0x000fe200078e00ff */
[----:B------:R-:W-:Y:S01]  /*16f0*/  CS2R R56, SRZ ;  /* 0x0000000000387805 */ /* 0x000fe2000001ff00 */
[----:B------:R-:W-:Y:S01]  /*1700*/  IMAD.MOV.U32 R147, RZ, RZ, RZ ;  /* 0x000000ffff937224 */ /* 0x000fe200078e00ff */
[----:B------:R-:W-:Y:S01]  /*1710*/  CS2R R58, SRZ ;  /* 0x00000000003a7805 */ /* 0x000fe2000001ff00 */
[----:B------:R-:W-:Y:S01]  /*1720*/  IMAD.U32 R16, RZ, RZ, UR4 ;  /* 0x00000004ff107e24 */ /* 0x000fe2000f8e00ff */
[----:B------:R-:W-:Y:S01]  /*1730*/  CS2R R60, SRZ ;  /* 0x00000000003c7805 */ /* 0x000fe2000001ff00 */
[----:B------:R-:W-:Y:S01]  /*1740*/  ULEA.HI UR10, UR8, UR8, URZ, 0x1 ;  /* 0x00000008080a7291 */ /* 0x000fe2000f8f083f */
[----:B------:R-:W-:-:S02]  /*1750*/  CS2R R62, SRZ ;  /* 0x00000000003e7805 */ /* 0x000fc4000001ff00 */
[----:B------:R-:W-:Y:S02]  /*1760*/  CS2R R64, SRZ ;  /* 0x0000000000407805 */ /* 0x000fe4000001ff00 */
[----:B------:R-:W-:Y:S01]  /*1770*/  CS2R R66, SRZ ;  /* 0x0000000000427805 */ /* 0x000fe2000001ff00 */
[----:B------:R-:W-:Y:S01]  /*1780*/  ULOP3.LUT UR11, UR10, 0x1ffffe, URZ, 0xc0, !UPT ;  /* 0x001ffffe0a0b7892 */ /* 0x000fe2000f8ec03f */
[----:B------:R-:W-:Y:S01]  /*1790*/  CS2R R68, SRZ ;  /* 0x0000000000447805 */ /* 0x000fe2000001ff00 */
[----:B0-----:R-:W-:Y:S01]  /*17a0*/  ULEA UR10, UR13, UR12, 0x18 ;  /* 0x0000000c0d0a7291 */ /* 0x001fe2000f8ec03f */
[----:B------:R-:W-:Y:S01]  /*17b0*/  CS2R R70, SRZ ;  /* 0x0000000000467805 */ /* 0x000fe2000001ff00 */
[----:B------:R-:W-:Y:S01]  /*17c0*/  UIADD3 UR11, UR8, -UR11, URZ ;  /* 0x8000000b080b7290 */ /* 0x000fe2000fffe03f */
[----:B------:R-:W-:Y:S02]  /*17d0*/  CS2R R72, SRZ ;  /* 0x0000000000487805 */ /* 0x000fe4000001ff00 */
[----:B------:R-:W-:Y:S01]  /*17e0*/  CS2R R74, SRZ ;  /* 0x00000000004a7805 */ /* 0x000fe2000001ff00 */
[----:B------:R-:W-:Y:S01]  /*17f0*/  UMOV UR8, URZ ;  /* 0x0000003f00087c82 */ /* 0x000fe20008000000 */
[----:B------:R-:W-:Y:S01]  /*1800*/  ULEA UR11, UR11, UR10, 0xb ;  /* 0x0000000a0b0b7291 */ /* 0x000fe2000f8e583f */
[----:B------:R-:W-:-:S02]  /*1810*/  CS2R R76, SRZ ;  /* 0x00000000004c7805 */ /* 0x000fc4000001ff00 */
[----:B------:R-:W-:Y:S02]  /*1820*/  CS2R R78, SRZ ;  /* 0x00000000004e7805 */ /* 0x000fe4000001ff00 */
[----:B------:R-:W-:Y:S01]  /*1830*/  CS2R R80, SRZ ;  /* 0x0000000000507805 */ /* 0x000fe2000001ff00 */
[----:B------:R-:W-:Y:S01]  /*1840*/  UIADD3 UR11, UR11, 0x280, URZ ;  /* 0x000002800b0b7890 */ /* 0x000fe2000fffe03f */
[----:B------:R-:W-:Y:S02]  /*1850*/  CS2R R82, SRZ ;  /* 0x0000000000527805 */ /* 0x000fe4000001ff00 */
[----:B------:R-:W-:Y:S02]  /*1860*/  CS2R R84, SRZ ;  /* 0x0000000000547805 */ /* 0x000fe4000001ff00 */
[----:B------:R-:W-:Y:S01]  /*1870*/  CS2R R86, SRZ ;  /* 0x0000000000567805 */ /* 0x000fe2000001ff00 */
[----:B------:R-:W-:Y:S01]  /*1880*/  USHF.R.U32.HI UR11, URZ, 0x4, UR11 ;  /* 0x000000043f0b7899 */ /* 0x000fe2000801160b */
[----:B------:R-:W-:-:S02]  /*1890*/  CS2R R24, SRZ ;  /* 0x0000000000187805 */ /* 0x000fc4000001ff00 */
[----:B------:R-:W-:Y:S02]  /*18a0*/  CS2R R26, SRZ ;  /* 0x00000000001a7805 */ /* 0x000fe4000001ff00 */
[----:B------:R-:W-:Y:S01]  /*18b0*/  CS2R R28, SRZ ;  /* 0x00000000001c7805 */ /* 0x000fe2000001ff00 */
[----:B------:R-:W-:Y:S01]  /*18c0*/  ULOP3.LUT UR11, UR11, 0x3fff, URZ, 0xc0, !UPT ;  /* 0x00003fff0b0b7892 */ /* 0x000fe2000f8ec03f */
        /* <DEDUP_REMOVED lines=12> */
[----:B------:R-:W-:Y:S01]  /*1990*/  CS2R R54, SRZ ;  /* 0x0000000000367805 */ /* 0x000fe2000001ff00 */
[----:B--23--:R-:W-:Y:S06]  /*19a0*/  @!P0 BRA `(.L_x_18) ;  /* 0x0000000800308947 */ /* 0x00cfec0003800000 */
[----:B------:R-:W-:-:S13]  /*19b0*/  ISETP.NE.AND P1, PT, R144, 0x3, PT ;  /* 0x000000039000780c */ /* 0x000fda0003f25270 */
[----:B------:R-:W-:Y:S05]  /*19c0*/  @!P1 BRA `(.L_x_19) ;  /* 0x0000000000049947 */ /* 0x000fea0003800000 */
[----:B------:R-:W-:Y:S01]  /*19d0*/  BPT.TRAP 0x1 ;  /* 0x000000040000795c */ /* 0x000fe20000300000 */
.L_x_19:
[----:B------:R-:W-:Y:S01]  /*19e0*/  ULEA UR7, UR5, UR10, 0x3 ;  /* 0x0000000a05077291 */ /* 0x000fe2000f8e183f */
[----:B------:R-:W-:-:S05]  /*19f0*/  IMAD.U32 R12, RZ, RZ, UR4 ;  /* 0x00000004ff0c7e24 */ /* 0x000fca000f8e00ff */
[----:B------:R-:W-:-:S04]  /*1a00*/  SHF.L.U32 R12, R12, 0x1f, RZ ;  /* 0x0000001f0c0c7819 */ /* 0x000fc800000006ff */
[----:B------:R0:W1:Y:S01]  /*1a10*/  SYNCS.PHASECHK.TRANS64.TRYWAIT P0, [UR7], R12 ;  /* 0x0000000cff0075a7 */ /* 0x0000620008000147 */
[----:B------:R-:W-:Y:S05]  /*1a20*/  @!P1 BRA `(.L_x_20) ;  /* 0x0000000000049947 */ /* 0x000fea0003800000 */
[----:B------:R-:W-:Y:S01]  /*1a30*/  BPT.TRAP 0x1 ;  /* 0x000000040000795c */ /* 0x000fe20000300000 */
.L_x_20:
[----:B------:R-:W-:Y:S01]  /*1a40*/  UMOV UR6, 0x1 ;  /* 0x0000000100067882 */ /* 0x000fe20000000000 */
[----:B------:R-:W-:Y:S01]  /*1a50*/  IMAD.MOV.U32 R20, RZ, RZ, RZ ;  /* 0x000000ffff147224 */ /* 0x000fe200078e00ff */
[----:B-1----:R-:W-:Y:S06]  /*1a60*/  @P0 BRA `(.L_x_21) ;  /* 0x0000000000080947 */ /* 0x002fec0003800000 */
[----:B------:R-:W1:Y:S02]  /*1a70*/  SYNCS.PHASECHK.TRANS64.TRYWAIT P0, [UR7], R12 ;  /* 0x0000000cff0075a7 */ /* 0x000e640008000147 */
[----:B-1----:R-:W-:Y:S05]  /*1a80*/  @!P0 BRA `(.L_x_22) ;  /* 0x0000008800088947 */ /* 0x002fea0003800000 */
.L_x_21:
[----:B------:R-:W-:Y:S01]  /*1a90*/  UIADD3 UR7, UR10, 0x2c280, URZ ;  /* 0x0002c2800a077890 */ /* 0x000fe2000fffe03f */
[----:B------:R-:W-:Y:S01]  /*1aa0*/  WARPGROUP.ARRIVE ;  /* 0x00000000000079c5 */ /* 0x000fe20000000000 */
[----:B------:R-:W-:Y:S01]  /*1ab0*/  ULOP3.LUT UR12, UR11, 0x10000, URZ, 0xfc, !UPT ;  /* 0x000100000b0c7892 */ /* 0x000fe2000f8efc3f */
[----:B------:R-:W-:Y:S01]  /*1ac0*/  IMAD.MOV.U32 R21, RZ, RZ, RZ ;  /* 0x000000ffff157224 */ /* 0x000fe200078e00ff */
[----:B------:R-:W-:Y:S01]  /*1ad0*/  USHF.R.U32.HI UR7, URZ, 0x4, UR7 ;  /* 0x000000043f077899 */ /* 0x000fe20008011607 */
[----:B------:R-:W-:Y:S01]  /*1ae0*/  CS2R R18, SRZ ;  /* 0x0000000000127805 */ /* 0x000fe2000001ff00 */
[----:B------:R-:W-:Y:S01]  /*1af0*/  ULEA UR12, UR5, UR12, 0x9 ;  /* 0x0000000c050c7291 */ /* 0x000fe2000f8e483f */
[----:B------:R-:W-:Y:S01]  /*1b00*/  CS2R R22, SRZ ;  /* 0x0000000000167805 */ /* 0x000fe2000001ff00 */
[----:B------:R-:W-:Y:S01]  /*1b10*/  ULOP3.LUT UR7, UR7, 0x3fff, URZ, 0xc0, !UPT ;  /* 0x00003fff07077892 */ /* 0x000fe2000f8ec03f */
[----:B------:R-:W-:Y:S01]  /*1b20*/  CS2R R88, SRZ ;  /* 0x0000000000587805 */ /* 0x000fe2000001ff00 */
[----:B------:R-:W-:Y:S01]  /*1b30*/  UMOV UR13, 0xc0000010 ;  /* 0xc0000010000d7882 */ /* 0x000fe20000000000 */
[----:B------:R-:W-:Y:S01]  /*1b40*/  UMOV UR15, 0xc0000010 ;  /* 0xc0000010000f7882 */ /* 0x000fe20000000000 */
[----:B------:R-:W-:Y:S01]  /*1b50*/  ULOP3.LUT UR7, UR7, 0x10000, URZ, 0xfc, !UPT ;  /* 0x0001000007077892 */ /* 0x000fe2000f8efc3f */
[----:B------:R-:W-:-:S02]  /*1b60*/  CS2R R90, SRZ ;  /* 0x00000000005a7805 */ /* 0x000fc4000001ff00 */
[----:B------:R-:W-:Y:S02]  /*1b70*/  CS2R R92, SRZ ;  /* 0x00000000005c7805 */ /* 0x000fe4000001ff00 */
[----:B------:R-:W-:Y:S01]  /*1b80*/  CS2R R94, SRZ ;  /* 0x00000000005e7805 */ /* 0x000fe2000001ff00 */
[----:B------:R-:W-:Y:S01]  /*1b90*/  ULEA UR14, UR5, UR7, 0x7 ;  /* 0x00000007050e7291 */ /* 0x000fe2000f8e383f */
[----:B------:R-:W-:Y:S01]  /*1ba0*/  CS2R R98, SRZ ;  /* 0x0000000000627805 */ /* 0x000fe2000001ff00 */
[----:B------:R-:W-:Y:S01]  /*1bb0*/  UIADD3 UR7, UR12, 0x100, URZ ;  /* 0x000001000c077890 */ /* 0x000fe2000fffe03f */
[----:B------:R-:W-:Y:S02]  /*1bc0*/  CS2R R96, SRZ ;  /* 0x0000000000607805 */ /* 0x000fe4000001ff00 */
[----:B------:R-:W-:Y:S02]  /*1bd0*/  CS2R R100, SRZ ;  /* 0x0000000000647805 */ /* 0x000fe4000001ff00 */
[----:B------:R-:W-:-:S02]  /*1be0*/  CS2R R102, SRZ ;  /* 0x0000000000667805 */ /* 0x000fc4000001ff00 */
[----:B------:R-:W-:Y:S02]  /*1bf0*/  CS2R R104, SRZ ;  /* 0x0000000000687805 */ /* 0x000fe4000001ff00 */
[----:B------:R-:W-:Y:S02]  /*1c00*/  CS2R R106, SRZ ;  /* 0x00000000006a7805 */ /* 0x000fe4000001ff00 */
[----:B------:R-:W-:Y:S01]  /*1c10*/  CS2R R110, SRZ ;  /* 0x00000000006e7805 */ /* 0x000fe2000001ff00 */
[----:B------:R-:W-:Y:S01]  /*1c20*/  QGMMA.64x64x32.F32.E5M2.E5M2 R56, gdesc[UR12], RZ, !UPT ;  /* 0x00e000000c3879f3 */ /* 0x000fe2000c7038ff */
[----:B------:R-:W-:Y:S01]  /*1c30*/  UMOV UR12, UR7 ;  /* 0x00000007000c7c82 */ /* 0x000fe20008000000 */
[----:B------:R-:W-:Y:S01]  /*1c40*/  ULDC UR7, c[0x0][0x50c] ;  /* 0x0001430000077ab9 */ /* 0x000fe20000000800 */
[----:B------:R-:W-:Y:S01]  /*1c50*/  UMOV UR13, 0xc0000010 ;  /* 0xc0000010000d7882 */ /* 0x000fe20000000000 */
[----:B------:R-:W-:Y:S01]  /*1c60*/  UISETP.NE.AND UP0, UPT, UR7, 0x1, UPT ;  /* 0x000000010700788c */ /* 0x000fe2000bf05270 */
[----:B------:R-:W-:Y:S01]  /*1c70*/  QGMMA.64x64x32.F32.E5M2.E5M2 R24, gdesc[UR12], RZ, !UPT, gsb0 ;  /* 0x00e000000c1879f3 */ /* 0x000fe2000c0038ff */
[----:B------:R-:W-:-:S02]  /*1c80*/  CS2R R108, SRZ ;  /* 0x00000000006c7805 */ /* 0x000fc4000001ff00 */
[----:B------:R-:W-:Y:S01]  /*1c90*/  CS2R R112, SRZ ;  /* 0x0000000000707805 */ /* 0x000fe2000001ff00 */
[----:B------:R-:W-:Y:S01]  /*1ca0*/  USEL UR7, URZ, 0x1, UP0 ;  /* 0x000000013f077887 */ /* 0x000fe20008000000 */
[----:B------:R-:W-:Y:S02]  /*1cb0*/  CS2R R114, SRZ ;  /* 0x0000000000727805 */ /* 0x000fe4000001ff00 */
[----:B------:R-:W-:Y:S02]  /*1cc0*/  CS2R R116, SRZ ;  /* 0x0000000000747805 */ /* 0x000fe4000001ff00 */
[----:B------:R-:W-:Y:S02]  /*1cd0*/  CS2R R118, SRZ ;  /* 0x0000000000767805 */ /* 0x000fe4000001ff00 */
[----:B------:R-:W-:Y:S02]  /*1ce0*/  CS2R R120, SRZ ;  /* 0x0000000000787805 */ /* 0x000fe4000001ff00 */
[----:B------:R-:W-:-:S02]  /*1cf0*/  CS2R R122, SRZ ;  /* 0x00000000007a7805 */ /* 0x000fc4000001ff00 */
[----:B------:R-:W-:Y:S02]  /*1d00*/  ISETP.NE.AND P0, PT, RZ, UR7, PT ;  /* 0x00000007ff007c0c */ /* 0x000fe4000bf05270 */
        /* <DEDUP_REMOVED lines=9> */
[----:B------:R-:W-:Y:S01]  /*1da0*/  CS2R R142, SRZ ;  /* 0x00000000008e7805 */ /* 0x000fe2000001ff00 */
[----:B------:R-:W-:Y:S02]  /*1db0*/  IMAD.MOV.U32 R145, RZ, RZ, RZ ;  /* 0x000000ffff917224 */ /* 0x000fe400078e00ff */
[----:B------:R-:W-:Y:S01]  /*1dc0*/  IMAD.MOV.U32 R147, RZ, RZ, RZ ;  /* 0x000000ffff937224 */ /* 0x000fe200078e00ff */
[----:B------:R-:W-:Y:S06]  /*1dd0*/  @!P0 BRA `(.L_x_23) ;  /* 0x0000000400088947 */ /* 0x000fec0003800000 */
[----:B------:R-:W-:Y:S02]  /*1de0*/  WARPGROUP.DEPBAR.LE gsb0, 0x0 ;  /* 0x00008000000079c5 */ /* 0x000fe40000010000 */
[----:B------:R-:W-:-:S01]  /*1df0*/  FADD R147, RZ, R56 ;  /* 0x00000038ff937221 */ /* 0x000fc20000000000 */
[----:B------:R-:W-:Y:S01]  /*1e00*/  FADD R142, RZ, R57 ;  /* 0x00000039ff8e7221 */ /* 0x000fe20000000000 */
        /* <DEDUP_REMOVED lines=62> */
[----:B------:R-:W-:-:S06]  /*21f0*/  UMOV UR6, URZ ;  /* 0x0000003f00067c82 */ /* 0x000fcc0008000000 */
.L_x_23:
[----:B------:R-:W-:-:S04]  /*2200*/  UIADD3 UR18, UR5, 0x1, URZ ;  /* 0x0000000105127890 */ /* 0x000fc8000fffe03f */
[----:B------:R-:W-:-:S04]  /*2210*/  UISETP.NE.AND UP0, UPT, UR18, 0x16, UPT ;  /* 0x000000161200788c */ /* 0x000fc8000bf05270 */
[----:B------:R-:W-:Y:S02]  /*2220*/  USEL UR8, URZ, 0x1, UP0 ;  /* 0x000000013f087887 */ /* 0x000fe40008000000 */
[----:B------:R-:W-:Y:S02]  /*2230*/  USEL UR18, UR18, URZ, UP0 ;  /* 0x0000003f12127287 */ /* 0x000fe40008000000 */
[----:B------:R-:W-:-:S06]  /*2240*/  ULOP3.LUT UR8, UR4, UR8, URZ, 0x3c, !UPT ;  /* 0x0000000804087292 */ /* 0x000fcc000f8e3c3f */
[----:B------:R-:W-:Y:S01]  /*2250*/  IMAD.U32 R16, RZ, RZ, UR8 ;  /* 0x00000008ff107e24 */ /* 0x000fe2000f8e00ff */
[----:B------:R-:W-:-:S06]  /*2260*/  UMOV UR8, 0x1 ;  /* 0x0000000100087882 */ /* 0x000fcc0000000000 */
.L_x_18:
[----:B------:R-:W-:-:S04]  /*2270*/  UISETP.LT.AND UP0, UPT, UR9, 0x1, UPT ;  /* 0x000000010900788c */ /* 0x000fc8000bf01270 */
[----:B------:R-:W-:-:S04]  /*2280*/  USEL UR12, UR9, 0x1, UP0 ;  /* 0x00000001090c7887 */ /* 0x000fc80008000000 */
[----:B------:R-:W-:-:S04]  /*2290*/  UIADD3 UR12, UR9, -UR12, URZ ;  /* 0x8000000c090c7290 */ /* 0x000fc8000fffe03f */
[----:B------:R-:W-:-:S06]  /*22a0*/  UISETP.GE.AND UP0, UPT, UR12, 0x1, UPT ;  /* 0x000000010c00788c */ /* 0x000fcc000bf06270 */
[----:B------:R-:W-:-:S13]  /*22b0*/  PLOP3.LUT P0, PT, PT, PT, UP0, 0x80, 0x0 ;  /* 0x000000000000781c */ /* 0x000fda0003f0f008 */
[----:B------:R-:W-:Y:S05]  /*22c0*/  @!P0 BRA `(.L_x_24) ;  /* 0x0000000800048947 */ /* 0x000fea0003800000 */
[----:B01----:R-:W-:Y:S01]  /*22d0*/  IMAD.U32 R12, RZ, RZ, UR12 ;  /* 0x0000000cff0c7e24 */ /* 0x003fe2000f8e00ff */
[----:B------:R-:W-:Y:S01]  /*22e0*/  ULDC UR19, c[0x0][0x50c] ;  /* 0x0001430000137ab9 */ /* 0x000fe20000000800 */
[----:B------:R-:W-:-:S07]  /*22f0*/  IMAD.U32 R13, RZ, RZ, UR5 ;  /* 0x00000005ff0d7e24 */ /* 0x000fce000f8e00ff */
.L_x_32:
[----:B------:R-:W-:-:S13]  /*2300*/  ISETP.NE.AND P1, PT, R144, 0x3, PT ;  /* 0x000000039000780c */ /* 0x000fda0003f25270 */
[----:B------:R-:W-:Y:S05]  /*2310*/  @!P1 BRA `(.L_x_25) ;  /* 0x0000000000049947 */ /* 0x000fea0003800000 */
[----:B------:R-:W-:Y:S01]  /*2320*/  BPT.TRAP 0x1 ;  /* 0x000000040000795c */ /* 0x000fe20000300000 */
.L_x_25:
[----:B------:R-:W0:Y:S01]  /*2330*/  S2UR UR12, SR_CgaCtaId ;  /* 0x00000000000c79c3 */ /* 0x000e220000008800 */
[----:B------:R-:W-:Y:S01]  /*2340*/  UMOV UR10, 0x400 ;  /* 0x00000400000a7882 */ /* 0x000fe20000000000 */
[----:B------:R-:W-:Y:S01]  /*2350*/  SHF.L.U32 R14, R16, 0x1f, RZ ;  /* 0x0000001f100e7819 */ /* 0x000fe200000006ff */
[----:B0-----:R-:W-:-:S04]  /*2360*/  ULEA UR10, UR12, UR10, 0x18 ;  /* 0x0000000a0c0a7291 */ /* 0x001fc8000f8ec03f */
[----:B------:R-:W-:-:S09]  /*2370*/  ULEA UR12, UR18, UR10, 0x3 ;  /* 0x0000000a120c7291 */ /* 0x000fd2000f8e183f */
[----:B------:R0:W1:Y:S01]  /*2380*/  SYNCS.PHASECHK.TRANS64.TRYWAIT P0, [UR12], R14 ;  /* 0x0000000eff0075a7 */ /* 0x000062000800014c */
[----:B------:R-:W-:Y:S05]  /*2390*/  @!P1 BRA `(.L_x_26) ;  /* 0x0000000000049947 */ /* 0x000fea0003800000 */
[----:B------:R-:W-:Y:S01]  /*23a0*/  BPT.TRAP 0x1 ;  /* 0x000000040000795c */ /* 0x000fe20000300000 */
.L_x_26:
[----:B-1----:R-:W-:Y:S05]  /*23b0*/  @P0 BRA `(.L_x_27) ;  /* 0x0000000000080947 */ /* 0x002fea0003800000 */
[----:B------:R-:W1:Y:S02]  /*23c0*/  SYNCS.PHASECHK.TRANS64.TRYWAIT P0, [UR12], R14 ;  /* 0x0000000eff0075a7 */ /* 0x000e64000800014c */
[----:B-1----:R-:W-:Y:S05]  /*23d0*/  @!P0 BRA `(.L_x_28) ;  /* 0x0000007c00cc8947 */ /* 0x002fea0003800000 */
.L_x_27:
[----:B------:R-:W-:Y:S01]  /*23e0*/  UIADD3 UR12, UR10, 0x2c280, URZ ;  /* 0x0002c2800a0c7890 */ /* 0x000fe2000fffe03f */
[----:B------:R-:W-:Y:S01]  /*23f0*/  WARPGROUP.ARRIVE ;  /* 0x00000000000079c5 */ /* 0x000fe20000000000 */
[----:B------:R-:W-:Y:S02]  /*2400*/  UISETP.NE.AND UP0, UPT, UR7, URZ, UPT ;  /* 0x0000003f0700728c */ /* 0x000fe4000bf05270 */
[----:B------:R-:W-:Y:S02]  /*2410*/  USHF.R.U32.HI UR12, URZ, 0x4, UR12 ;  /* 0x000000043f0c7899 */ /* 0x000fe4000801160c */
[----:B------:R-:W-:Y:S02]  /*2420*/  USEL UR8, UR8, URZ, !UP0 ;  /* 0x0000003f08087287 */ /* 0x000fe4000c000000 */
[----:B------:R-:W-:Y:S02]  /*2430*/  ULOP3.LUT UR7, UR12, 0x3fff, URZ, 0xc0, !UPT ;  /* 0x00003fff0c077892 */ /* 0x000fe4000f8ec03f */
[----:B------:R-:W-:-:S02]  /*2440*/  ULOP3.LUT UR12, UR11, 0x10000, URZ, 0xfc, !UPT ;  /* 0x000100000b0c7892 */ /* 0x000fc4000f8efc3f */
[----:B------:R-:W-:Y:S02]  /*2450*/  ULOP3.LUT UR7, UR7, 0x10000, URZ, 0xfc, !UPT ;  /* 0x0001000007077892 */ /* 0x000fe4000f8efc3f */
[----:B------:R-:W-:Y:S02]  /*2460*/  UISETP.NE.U32.AND UP0, UPT, UR8, URZ, UPT ;  /* 0x0000003f0800728c */ /* 0x000fe4000bf05070 */
[----:B------:R-:W-:Y:S02]  /*2470*/  ULEA UR12, UR18, UR12, 0x9 ;  /* 0x0000000c120c7291 */ /* 0x000fe4000f8e483f */
[----:B------:R-:W-:Y:S02]  /*2480*/  ULEA UR14, UR18, UR7, 0x7 ;  /* 0x00000007120e7291 */ /* 0x000fe4000f8e383f */
[----:B------:R-:W-:Y:S01]  /*2490*/  UIADD3 UR7, UR12, 0x100, URZ ;  /* 0x000001000c077890 */ /* 0x000fe2000fffe03f */
[----:B------:R-:W-:Y:S01]  /*24a0*/  UMOV UR13, 0xc0000010 ;  /* 0xc0000010000d7882 */ /* 0x000fe20000000000 */
[----:B------:R-:W-:Y:S01]  /*24b0*/  UMOV UR15, 0xc0000010 ;  /* 0xc0000010000f7882 */ /* 0x000fe20000000000 */
[----:B------:R-:W-:-:S04]  /*24c0*/  UIADD3 UR6, UR6, 0x1, URZ ;  /* 0x0000000106067890 */ /* 0x000fc8000fffe03f */
[----:B------:R-:W-:Y:S01]  /*24d0*/  QGMMA.64x64x32.F32.E5M2.E5M2 R56, gdesc[UR12], R56, UP0 ;  /* 0x00e000000c3879f3 */ /* 0x000fe2000bf03838 */
[----:B------:R-:W-:Y:S01]  /*24e0*/  UMOV UR12, UR7 ;  /* 0x00000007000c7c82 */ /* 0x000fe20008000000 */
[----:B------:R-:W-:Y:S02]  /*24f0*/  UMOV UR13, 0xc0000010 ;  /* 0xc0000010000d7882 */ /* 0x000fe40000000000 */
[----:B------:R-:W-:Y:S01]  /*2500*/  QGMMA.64x64x32.F32.E5M2.E5M2 R24, gdesc[UR12], R24, UP0, gsb0 ;  /* 0x00e000000c1879f3 */ /* 0x000fe2000b803818 */
[----:B------:R-:W-:-:S04]  /*2510*/  UISETP.NE.AND UP0, UPT, UR6, UR19, UPT ;  /* 0x000000130600728c */ /* 0x000fc8000bf05270 */
[----:B------:R-:W-:-:S06]  /*2520*/  USEL UR7, URZ, 0x1, UP0 ;  /* 0x000000013f077887 */ /* 0x000fcc0008000000 */
[----:B------:R-:W-:Y:S01]  /*2530*/  ISETP.NE.AND P0, PT, RZ, UR7, PT ;  /* 0x00000007ff007c0c */ /* 0x000fe2000bf05270 */
[----:B------:R-:W-:-:S12]  /*2540*/  WARPGROUP.DEPBAR.LE gsb0, 0x1 ;  /* 0x00008000000079c5 */ /* 0x000fd80000010100 */
[----:B------:R-:W-:Y:S05]  /*2550*/  @!P0 BRA `(.L_x_29) ;  /* 0x0000000400088947 */ /* 0x000fea0003800000 */
[----:B------:R-:W-:Y:S02]  /*2560*/  WARPGROUP.DEPBAR.LE gsb0, 0x0 ;  /* 0x00008000000079c5 */ /* 0x000fe40000010000 */
[----:B------:R-:W-:-:S01]  /*2570*/  FADD R147, R56, R147 ;  /* 0x0000009338937221 */ /* 0x000fc20000000000 */
[----:B------:R-:W-:Y:S01]  /*2580*/  FADD R142, R57, R142 ;  /* 0x0000008e398e7221 */ /* 0x000fe20000000000 */
        /* <DEDUP_REMOVED lines=62> */
[----:B------:R-:W-:-:S06]  /*2970*/  UMOV UR6, URZ ;  /* 0x0000003f00067c82 */ /* 0x000fcc0008000000 */
.L_x_29:
[----:B------:R-:W-:Y:S05]  /*2980*/  @!P1 BRA `(.L_x_30) ;  /* 0x0000000000049947 */ /* 0x000fea0003800000 */
[----:B------:R-:W-:Y:S01]  /*2990*/  BPT.TRAP 0x1 ;  /* 0x000000040000795c */ /* 0x000fe20000300000 */
.L_x_30:
[----:B------:R-:W-:-:S13]  /*29a0*/  ISETP.NE.AND P0, PT, R6, RZ, PT ;  /* 0x000000ff0600720c */ /* 0x000fda0003f05270 */
[----:B01----:R-:W-:-:S05]  /*29b0*/  @P0 LEA R14, R13, UR10, 0x3 ;  /* 0x0000000a0d0e0c11 */ /* 0x003fca000f8e18ff */
[----:B------:R-:W-:-:S05]  /*29c0*/  @P0 VIADD R14, R14, 0xb0 ;  /* 0x000000b00e0e0836 */ /* 0x000fca0000000000 */
[----:B------:R-:W-:-:S04]  /*29d0*/  @P0 PRMT R14, R5, 0x654, R14 ;  /* 0x00000654050e0816 */ /* 0x000fc8000000000e */
[----:B------:R0:W-:Y:S01]  /*29e0*/  @P0 SYNCS.ARRIVE.TRANS64.RED.A1T0 RZ, [R14+URZ], RZ ;  /* 0x000000ff0eff09a7 */ /* 0x0001e2000810043f */
[----:B------:R-:W-:-:S13]  /*29f0*/  ISETP.GT.U32.AND P0, PT, R4, 0x1, PT ;  /* 0x000000010400780c */ /* 0x000fda0003f04070 */
[----:B0-----:R-:W-:Y:S05]  /*2a00*/  @P0 BRA `(.L_x_31) ;  /* 0x0000000000040947 */ /* 0x001fea0003800000 */
[----:B------:R-:W-:Y:S01]  /*2a10*/  BPT.TRAP 0x1 ;  /* 0x000000040000795c */ /* 0x000fe20000300000 */
.L_x_31:
[----:B------:R-:W-:Y:S01]  /*2a20*/  UIADD3 UR18, UR18, 0x1, URZ ;  /* 0x0000000112127890 */ /* 0x000fe2000fffe03f */
[C---:B------:R-:W-:Y:S01]  /*2a30*/  ISETP.GT.AND P1, PT, R12.reuse, 0x1, PT ;  /* 0x000000010c00780c */ /* 0x040fe20003f24270 */
[----:B------:R-:W-:Y:S02]  /*2a40*/  VIADD R13, R13, 0x1 ;  /* 0x000000010d0d7836 */ /* 0x000fe40000000000 */
[----:B------:R-:W-:Y:S01]  /*2a50*/  UISETP.NE.AND UP0, UPT, UR18, 0x16, UPT ;  /* 0x000000161200788c */ /* 0x000fe2000bf05270 */
[----:B------:R-:W-:Y:S02]  /*2a60*/  VIADD R12, R12, 0xffffffff ;  /* 0xffffffff0c0c7836 */ /* 0x000fe40000000000 */
[C---:B------:R-:W-:Y:S01]  /*2a70*/  ISETP.NE.AND P0, PT, R13.reuse, 0x16, PT ;  /* 0x000000160d00780c */ /* 0x040fe20003f05270 */
[----:B------:R-:W-:Y:S02]  /*2a80*/  USEL UR8, URZ, 0x1, UP0 ;  /* 0x000000013f087887 */ /* 0x000fe40008000000 */
[----:B------:R-:W-:Y:S01]  /*2a90*/  USEL UR18, UR18, URZ, UP0 ;  /* 0x0000003f12127287 */ /* 0x000fe20008000000 */
[----:B------:R-:W-:-:S03]  /*2aa0*/  SEL R13, R13, RZ, P0 ;  /* 0x000000ff0d0d7207 */ /* 0x000fc60000000000 */
[----:B------:R-:W-:Y:S01]  /*2ab0*/  LOP3.LUT R16, R16, UR8, RZ, 0x3c, !PT ;  /* 0x0000000810107c12 */ /* 0x000fe2000f8e3cff */
[----:B------:R-:W-:Y:S01]  /*2ac0*/  UMOV UR8, 0x1 ;  /* 0x0000000100087882 */ /* 0x000fe20000000000 */
[----:B------:R-:W-:Y:S06]  /*2ad0*/  @P1 BRA `(.L_x_32) ;  /* 0xfffffff800081947 */ /* 0x000fec000383ffff */
.L_x_24:
[----:B------:R-:W-:Y:S01]  /*2ae0*/  UISETP.NE.AND UP0, UPT, UR6, URZ, UPT ;  /* 0x0000003f0600728c */ /* 0x000fe2000bf05270 */
[----:B01----:R-:W0:Y:S03]  /*2af0*/  LDC R12, c[0x0][0x28c] ;  /* 0x0000a300ff0c7b82 */ /* 0x003e260000000800 */
[----:B------:R-:W-:-:S06]  /*2b00*/  USEL UR6, URZ, 0x1, !UP0 ;  /* 0x000000013f067887 */ /* 0x000fcc000c000000 */
[----:B------:R-:W-:Y:S02]  /*2b10*/  ISETP.NE.AND P0, PT, RZ, UR6, PT ;  /* 0x00000006ff007c0c */ /* 0x000fe4000bf05270 */
[----:B0-----:R-:W-:-:S11]  /*2b20*/  ISETP.GE.AND P1, PT, R12, 0x1, PT ;  /* 0x000000010c00780c */ /* 0x001fd60003f26270 */
[----:B------:R-:W-:Y:S05]  /*2b30*/  @!P0 BRA `(.L_x_33) ;  /* 0x0000000400048947 */ /* 0x000fea0003800000 */
[----:B------:R-:W-:Y:S02]  /*2b40*/  WARPGROUP.DEPBAR.LE gsb0, 0x0 ;  /* 0x00008000000079c5 */ /* 0x000fe40000010000 */
[----:B------:R-:W-:Y:S01]  /*2b50*/  FADD R147, R56, R147 ;  /* 0x0000009338937221 */ /* 0x000fe20000000000 */
        /* <DEDUP_REMOVED lines=62> */
[----:B------:R-:W-:-:S07]  /*2f40*/  FADD R20, R20, R55 ;  /* 0x0000003714147221 */ /* 0x000fce0000000000 */
.L_x_33:
[----:B------:R-:W-:Y:S02]  /*2f50*/  WARPGROUP.DEPBAR.LE gsb0, 0x0 ;  /* 0x00008000000079c5 */ /* 0x000fe40000010000 */
[----:B------:R-:W-:Y:S05]  /*2f60*/  @!P1 BRA `(.L_x_34) ;  /* 0x0000000000549947 */ /* 0x000fea0003800000 */
[----:B------:R-:W-:-:S13]  /*2f70*/  ISETP.NE.AND P0, PT, R144, 0x3, PT ;  /* 0x000000039000780c */ /* 0x000fda0003f05270 */
[----:B------:R-:W-:Y:S05]  /*2f80*/  @!P0 BRA `(.L_x_35) ;  /* 0x0000000000048947 */ /* 0x000fea0003800000 */
[----:B------:R-:W-:Y:S01]  /*2f90*/  BPT.TRAP 0x1 ;  /* 0x000000040000795c */ /* 0x000fe20000300000 */
.L_x_35:
[----:B------:R-:W-:Y:S01]  /*2fa0*/  ISETP.NE.AND P0, PT, R6, RZ, PT ;  /* 0x000000ff0600720c */ /* 0x000fe20003f05270 */
[----:B------:R-:W-:Y:S01]  /*2fb0*/  BSSY B0, `(.L_x_36) ;  /* 0x000000e000007945 */ /* 0x000fe20003800000 */
[----:B------:R-:W-:-:S11]  /*2fc0*/  ISETP.GT.U32.AND P1, PT, R4, 0x1, PT ;  /* 0x000000010400780c */ /* 0x000fd60003f24070 */
[----:B------:R-:W-:Y:S05]  /*2fd0*/  @!P0 BRA `(.L_x_37) ;  /* 0x00000000002c8947 */ /* 0x000fea0003800000 */
[----:B------:R-:W-:-:S04]  /*2fe0*/  UISETP.LT.AND UP0, UPT, UR9, 0x1, UPT ;  /* 0x000000010900788c */ /* 0x000fc8000bf01270 */
[----:B------:R-:W-:-:S04]  /*2ff0*/  USEL UR8, UR9, 0x1, UP0 ;  /* 0x0000000109087887 */ /* 0x000fc80008000000 */
[----:B------:R-:W-:-:S04]  /*3000*/  UIADD3 UR8, UR5, UR9, -UR8 ;  /* 0x0000000905087290 */ /* 0x000fc8000fffe808 */
[----:B------:R-:W-:-:S04]  /*3010*/  UIMAD.WIDE.U32 UR6, UR8, -0x45d1745d, URZ ;  /* 0xba2e8ba3080678a5 */ /* 0x000fc8000f8e003f */
[----:B------:R-:W-:-:S04]  /*3020*/  USHF.R.U32.HI UR6, URZ, 0x4, UR7 ;  /* 0x000000043f067899 */ /* 0x000fc80008011607 */
[----:B------:R-:W-:-:S04]  /*3030*/  UIMAD UR8, UR6, -0x16, UR8 ;  /* 0xffffffea060878a4 */ /* 0x000fc8000f8e0208 */
[----:B------:R-:W-:-:S04]  /*3040*/  ULEA UR8, UR8, UR10, 0x3 ;  /* 0x0000000a08087291 */ /* 0x000fc8000f8e183f */
[----:B------:R-:W-:-:S06]  /*3050*/  UIADD3 UR8, UR8, 0xb0, URZ ;  /* 0x000000b008087890 */ /* 0x000fcc000fffe03f */
[----:B------:R-:W-:-:S05]  /*3060*/  IMAD.U32 R12, RZ, RZ, UR8 ;  /* 0x00000008ff0c7e24 */ /* 0x000fca000f8e00ff */
[----:B------:R-:W-:-:S04]  /*3070*/  PRMT R12, R5, 0x654, R12 ;  /* 0x00000654050c7816 */ /* 0x000fc8000000000c */
[----:B------:R0:W-:Y:S03]  /*3080*/  SYNCS.ARRIVE.TRANS64.RED.A1T0 RZ, [R12+URZ], RZ ;  /* 0x000000ff0cff79a7 */ /* 0x0001e6000810043f */
.L_x_37:
[----:B------:R-:W-:Y:S05]  /*3090*/  BSYNC B0 ;  /* 0x0000000000007941 */ /* 0x000fea0003800000 */
.L_x_36:
[----:B------:R-:W-:Y:S05]  /*30a0*/  @P1 BRA `(.L_x_34) ;  /* 0x0000000000041947 */ /* 0x000fea0003800000 */
[----:B------:R-:W-:Y:S01]  /*30b0*/  BPT.TRAP 0x1 ;  /* 0x000000040000795c */ /* 0x000fe20000300000 */
.L_x_34:
[----:B------:R-:W1:Y:S01]  /*30c0*/  LDC R16, c[0x0][0x288] ;  /* 0x0000a200ff107b82 */ /* 0x000e620000000800 */
[----:B------:R-:W-:Y:S01]  /*30d0*/  IMAD.SHL.U32 R33, R11, 0x40, RZ ;  /* 0x000000400b217824 */ /* 0x000fe200078e00ff */
[--C-:B0-----:R-:W-:Y:S01]  /*30e0*/  SHF.R.U32.HI R12, RZ, 0x2, R0.reuse ;  /* 0x00000002ff0c7819 */ /* 0x101fe20000011600 */
[----:B------:R-:W-:Y:S01]  /*30f0*/  UIADD3 UR5, UR9, UR5, URZ ;  /* 0x0000000509057290 */ /* 0x000fe2000fffe03f */
[----:B------:R-:W-:Y:S01]  /*3100*/  LOP3.LUT R14, R0, 0x60, RZ, 0xc0, !PT ;  /* 0x00000060000e7812 */ /* 0x000fe200078ec0ff */
[----:B------:R-:W-:Y:S01]  /*3110*/  IMAD.SHL.U32 R34, R10, 0x100, RZ ;  /* 0x000001000a227824 */ /* 0x000fe200078e00ff */
[----:B------:R-:W-:Y:S01]  /*3120*/  SHF.R.U32.HI R15, RZ, 0x7, R0 ;  /* 0x00000007ff0f7819 */ /* 0x000fe20000011600 */
[----:B------:R-:W-:Y:S01]  /*3130*/  UISETP.GT.U32.AND UP0, UPT, UR5, 0x15, UPT ;  /* 0x000000150500788c */ /* 0x000fe2000bf04070 */
[----:B------:R-:W-:Y:S01]  /*3140*/  LOP3.LUT R13, R12, 0x7, RZ, 0xc0, !PT ;  /* 0x000000070c0d7812 */ /* 0x000fe200078ec0ff */
[C---:B------:R-:W-:Y:S01]  /*3150*/  IMAD.SHL.U32 R26, R0.reuse, 0x2, RZ ;  /* 0x00000002001a7824 */ /* 0x040fe200078e00ff */
[----:B------:R-:W-:Y:S01]  /*3160*/  SHF.R.U32.HI R14, RZ, 0x1, R14 ;  /* 0x00000001ff0e7819 */ /* 0x000fe2000001160e */
[----:B------:R-:W-:Y:S01]  /*3170*/  ULDC UR12, c[0x0][0x284] ;  /* 0x0000a100000c7ab9 */ /* 0x000fe20000000800 */
[----:B------:R-:W-:Y:S01]  /*3180*/  LOP3.LUT R12, R15, 0x1, RZ, 0xc0, !PT ;  /* 0x000000010f0c7812 */ /* 0x000fe200078ec0ff */
[----:B------:R-:W-:Y:S01]  /*3190*/  UISETP.LT.U32.AND UP0, UPT, UR9, 0x16, UP0 ;  /* 0x000000160900788c */ /* 0x000fe20008701070 */
[----:B------:R-:W-:Y:S01]  /*31a0*/  IADD3 R17, RZ, -R14, -R13 ;  /* 0x8000000eff117210 */ /* 0x000fe20007ffe80d */
[----:B------:R-:W-:Y:S01]  /*31b0*/  UISETP.GE.U32.AND UP1, UPT, UR9, 0x16, UPT ;  /* 0x000000160900788c */ /* 0x000fe2000bf26070 */
[----:B------:R-:W-:Y:S01]  /*31c0*/  LOP3.LUT R15, R0, 0x3, RZ, 0xc0, !PT ;  /* 0x00000003000f7812 */ /* 0x000fe200078ec0ff */
[C---:B------:R-:W-:Y:S01]  /*31d0*/  IMAD.SHL.U32 R24, R12.reuse, 0x40, RZ ;  /* 0x000000400c187824 */ /* 0x040fe200078e00ff */
[----:B------:R-:W-:Y:S01]  /*31e0*/  SHF.R.S32.HI R29, RZ, 0x1f, R7 ;  /* 0x0000001fff1d7819 */ /* 0x000fe20000011407 */
[----:B------:R-:W-:Y:S01]  /*31f0*/  UIMAD.WIDE.U32 UR6, UR5, -0x45d1745d, URZ ;  /* 0xba2e8ba3050678a5 */ /* 0x000fe2000f8e003f */
[C---:B------:R-:W-:Y:S01]  /*3200*/  LOP3.LUT R26, R33.reuse, 0x6, R26, 0xf8, !PT ;  /* 0x00000006211a7812 */ /* 0x040fe200078ef81a */
[----:B------:R-:W-:Y:S01]  /*3210*/  USEL UR8, URZ, 0x1, !UP0 ;  /* 0x000000013f087887 */ /* 0x000fe2000c000000 */
[----:B------:R-:W-:Y:S01]  /*3220*/  IMAD R17, R12, -0x40, R17 ;  /* 0xffffffc00c117824 */ /* 0x000fe200078e0211 */
[----:B------:R-:W-:Y:S01]  /*3230*/  ULDC.64 UR10, c[0x0][0x5d0] ;  /* 0x00017400000a7ab9 */ /* 0x000fe20000000a00 */
[----:B-1----:R-:W-:Y:S01]  /*3240*/  ISETP.GE.AND P0, PT, R33, R16, PT ;  /* 0x000000102100720c */ /* 0x002fe20003f06270 */
[----:B------:R-:W-:Y:S01]  /*3250*/  IMAD R12, R15, -0x2, R16 ;  /* 0xfffffffe0f0c7824 */ /* 0x000fe200078e0210 */
[----:B------:R-:W-:Y:S01]  /*3260*/  SHF.R.S32.HI R27, RZ, 0x1f, R26 ;  /* 0x0000001fff1b7819 */ /* 0x000fe2000001141a */
[----:B------:R-:W-:Y:S01]  /*3270*/  IMAD R16, R29, UR10, RZ ;  /* 0x0000000a1d107c24 */ /* 0x000fe2000f8e02ff */
[----:B------:R-:W-:Y:S01]  /*3280*/  ISETP.GE.OR P0, PT, R34, UR12, P0 ;  /* 0x0000000c22007c0c */ /* 0x000fe20008706670 */
[----:B------:R-:W-:Y:S01]  /*3290*/  USHF.R.U32.HI UR6, URZ, 0x4, UR7 ;  /* 0x000000043f067899 */ /* 0x000fe20008011607 */
[----:B------:R-:W-:Y:S01]  /*32a0*/  LOP3.LUT R35, R24, 0x40, R13, 0xe2, !PT ;  /* 0x0000004018237812 */ /* 0x000fe200078ee20d */
[----:B------:R-:W-:Y:S01]  /*32b0*/  ULOP3.LUT UR4, UR4, UR8, URZ, 0x3c, !UPT ;  /* 0x0000000804047292 */ /* 0x000fe2000f8e3c3f */
[----:B------:R-:W-:Y:S01]  /*32c0*/  IMAD.WIDE R24, R10, 0x100, RZ ;  /* 0x000001000a187825 */ /* 0x000fe200078e02ff */
[----:B------:R-:W-:Y:S01]  /*32d0*/  UIMAD UR5, UR6, -0x16, UR5 ;  /* 0xffffffea060578a4 */ /* 0x000fe2000f8e0205 */
[----:B------:R-:W-:Y:S01]  /*32e0*/  IADD3 R34, -R34, UR12, R17 ;  /* 0x0000000c22227c10 */ /* 0x000fe2000fffe111 */
[----:B------:R-:W-:Y:S01]  /*32f0*/  @UP1 ULOP3.LUT UR4, UR4, 0x1, UR6, 0x78, !UPT ;  /* 0x0000000104041892 */ /* 0x000fe2000f8e7806 */
[C---:B------:R-:W-:Y:S01]  /*3300*/  IMAD R13, R7.reuse, UR11, R16 ;  /* 0x0000000b070d7c24 */ /* 0x040fe2000f8e0210 */
[----:B------:R-:W-:Y:S01]  /*3310*/  LOP3.LUT R35, R24, R35, R14, 0xfe, !PT ;  /* 0x0000002318237212 */ /* 0x000fe200078efe0e */
[----:B------:R-:W-:-:S04]  /*3320*/  IMAD.WIDE.U32 R10, R7, UR10, R26 ;  /* 0x0000000a070a7c25 */ /* 0x000fc8000f8e001a */
[----:B------:R-:W-:Y:S02]  /*3330*/  IMAD.IADD R11, R11, 0x1, R13 ;  /* 0x000000010b0b7824 */ /* 0x000fe400078e020d */
[----:B------:R-:W-:Y:S02]  /*3340*/  IMAD.IADD R33, R12, 0x1, -R33 ;  /* 0x000000010c217824 */ /* 0x000fe400078e0a21 */
[----:B------:R-:W-:Y:S01]  /*3350*/  IMAD.MOV.U32 R32, RZ, RZ, -0x1 ;  /* 0xffffffffff207424 */ /* 0x000fe200078e00ff */
[----:B------:R-:W-:Y:S06]  /*3360*/  @P0 BRA `(.L_x_38) ;  /* 0x0000004800040947 */ /* 0x000fec0003800000 */
[----:B------:R-:W0:Y:S01]  /*3370*/  LDC.64 R30, c[0x0][0x5c8] ;  /* 0x00017200ff1e7b82 */ /* 0x000e220000000a00 */
[----:B------:R-:W-:Y:S01]  /*3380*/  ULDC.64 UR6, c[0x0][0x5c0] ;  /* 0x0001700000067ab9 */ /* 0x000fe20000000a00 */
[----:B------:R-:W-:Y:S01]  /*3390*/  BSSY B0, `(.L_x_38) ;  /* 0x000047e000007945 */ /* 0x000fe20003800000 */
[-C--:B0-----:R-:W-:Y:S02]  /*33a0*/  IMAD R12, R25, R30.reuse, RZ ;  /* 0x0000001e190c7224 */ /* 0x081fe400078e02ff */
[----:B------:R-:W-:-:S04]  /*33b0*/  IMAD.WIDE.U32 R10, R35, R30, R10 ;  /* 0x0000001e230a7225 */ /* 0x000fc800078e000a */
[----:B------:R-:W-:Y:S01]  /*33c0*/  IMAD R15, R35, R31, R12 ;  /* 0x0000001f230f7224 */ /* 0x000fe200078e020c */
[----:B------:R-:W-:Y:S01]  /*33d0*/  IADD3 R16, P4, R10, UR6, RZ ;  /* 0x000000060a107c10 */ /* 0x000fe2000ff9e0ff */
[C---:B------:R-:W-:Y:S01]  /*33e0*/  IMAD.SHL.U32 R13, R30.reuse, 0x80, RZ ;  /* 0x000000801e0d7824 */ /* 0x040fe200078e00ff */
[C---:B------:R-:W-:Y:S01]  /*33f0*/  LEA R28, P2, R30.reuse, R10, 0x3 ;  /* 0x0000000a1e1c7211 */ /* 0x040fe200078418ff */
[----:B------:R-:W-:Y:S01]  /*3400*/  IMAD.IADD R36, R11, 0x1, R15 ;  /* 0x000000010b247824 */ /* 0x000fe200078e020f */
[----:B------:R-:W-:Y:S02]  /*3410*/  SHF.L.U64.HI R11, R30, 0x7, R31 ;  /* 0x000000071e0b7819 */ /* 0x000fe4000001021f */
[----:B------:R-:W-:Y:S02]  /*3420*/  IADD3 R12, P1, P0, R10, UR6, R13 ;  /* 0x000000060a0c7c10 */ /* 0x000fe4000f83e00d */
[----:B------:R-:W-:Y:S02]  /*3430*/  IADD3.X R17, R36, UR7, RZ, P4, !PT ;  /* 0x0000000724117c10 */ /* 0x000fe4000a7fe4ff */
[----:B---3-5:R-:W-:-:S02]  /*3440*/  FSETP.NEU.AND P4, PT, R9, RZ, PT ;  /* 0x000000ff0900720b */ /* 0x028fc40003f8d000 */
[----:B------:R-:W-:Y:S02]  /*3450*/  LEA.HI.X R30, R30, R36, R31, 0x3, P2 ;  /* 0x000000241e1e7211 */ /* 0x000fe400010f1c1f */
[C---:B------:R-:W-:Y:S02]  /*3460*/  IADD3 R14, P2, R28.reuse, UR6, RZ ;  /* 0x000000061c0e7c10 */ /* 0x040fe4000ff5e0ff */
[----:B------:R-:W-:Y:S02]  /*3470*/  IADD3 R10, P5, P6, R28, UR6, R13 ;  /* 0x000000061c0a7c10 */ /* 0x000fe4000febe00d */
[--C-:B------:R-:W-:Y:S02]  /*3480*/  IADD3.X R13, R36, UR7, R11.reuse, P1, P0 ;  /* 0x00000007240d7c10 */ /* 0x100fe40008fe040b */
[C---:B------:R-:W-:Y:S02]  /*3490*/  IADD3.X R15, R30.reuse, UR7, RZ, P2, !PT ;  /* 0x000000071e0f7c10 */ /* 0x040fe400097fe4ff */
[----:B------:R-:W-:Y:S01]  /*34a0*/  IADD3.X R11, R30, UR7, R11, P5, P6 ;  /* 0x000000071e0b7c10 */ /* 0x000fe2000afec40b */
[----:B------:R-:W-:Y:S06]  /*34b0*/  @!P4 BRA `(.L_x_39) ;  /* 0x00000034009cc947 */ /* 0x000fec0003800000 */
[----:B------:R-:W-:Y:S01]  /*34c0*/  ULDC.64 UR6, c[0x0][0x5b8] ;  /* 0x00016e0000067ab9 */ /* 0x000fe20000000a00 */
[----:B------:R-:W-:Y:S01]  /*34d0*/  ISETP.GE.AND P0, PT, R34, 0x1, PT ;  /* 0x000000012200780c */ /* 0x000fe20003f06270 */
[----:B------:R-:W-:Y:S01]  /*34e0*/  IMAD R28, R29, UR6, RZ ;  /* 0x000000061d1c7c24 */ /* 0x000fe2000f8e02ff */
[----:B------:R-:W-:Y:S01]  /*34f0*/  ULDC.64 UR10, c[0x0][0x5a8] ;  /* 0x00016a00000a7ab9 */ /* 0x000fe20000000a00 */
[----:B------:R-:W-:Y:S01]  /*3500*/  IMAD.WIDE.U32 R26, R7, UR6, R26 ;  /* 0x00000006071a7c25 */ /* 0x000fe2000f8e001a */
[----:B------:R-:W-:Y:S01]  /*3510*/  ISETP.LT.OR P4, PT, R33, 0x1, !P0 ;  /* 0x000000012100780c */ /* 0x000fe20004781670 */
[----:B------:R-:W-:Y:S02]  /*3520*/  BSSY B1, `(.L_x_40) ;  /* 0x000000c000017945 */ /* 0x000fe40003800000 */
[----:B------:R-:W-:Y:S01]  /*3530*/  IMAD R7, R7, UR7, R28 ;  /* 0x0000000707077c24 */ /* 0x000fe2000f8e021c */
[----:B------:R-:W-:Y:S02]  /*3540*/  ULDC.64 UR6, c[0x0][0x5b0] ;  /* 0x00016c0000067ab9 */ /* 0x000fe40000000a00 */
[----:B------:R-:W-:-:S02]  /*3550*/  IMAD R30, R25, UR6, RZ ;  /* 0x00000006191e7c24 */ /* 0x000fc4000f8e02ff */
[----:B------:R-:W-:Y:S02]  /*3560*/  IMAD.IADD R27, R27, 0x1, R7 ;  /* 0x000000011b1b7824 */ /* 0x000fe400078e0207 */
[C---:B------:R-:W-:Y:S02]  /*3570*/  IMAD R7, R35.reuse, UR7, R30 ;  /* 0x0000000723077c24 */ /* 0x040fe4000f8e021e */
[----:B------:R-:W-:-:S03]  /*3580*/  IMAD.WIDE.U32 R28, R35, UR6, R26 ;  /* 0x00000006231c7c25 */ /* 0x000fc6000f8e001a */
[----:B------:R-:W-:-:S04]  /*3590*/  IADD3 R28, P1, R28, UR10, RZ ;  /* 0x0000000a1c1c7c10 */ /* 0x000fc8000ff3e0ff */
[--C-:B------:R-:W-:Y:S02]  /*35a0*/  IADD3.X R29, R29, UR11, R7.reuse, P1, !PT ;  /* 0x0000000b1d1d7c10 */ /* 0x100fe40008ffe407 */
[----:B------:R-:W-:Y:S01]  /*35b0*/  PRMT R7, RZ, 0x7610, R7 ;  /* 0x00007610ff077816 */ /* 0x000fe20000000007 */
[----:B------:R-:W-:Y:S06]  /*35c0*/  @P4 BRA `(.L_x_41) ;  /* 0x0000000000044947 */ /* 0x000fec0003800000 */
[----:B------:R0:W5:Y:S02]  /*35d0*/  LDG.E.U8 R7, desc[UR16][R28.64] ;  /* 0x000000101c077981 */ /* 0x000164000c1e1100 */
.L_x_41:
[----:B------:R-:W-:Y:S05]  /*35e0*/  BSYNC B1 ;  /* 0x0000000000017941 */ /* 0x000fea0003800000 */
.L_x_40:
[----:B-----5:R-:W-:Y:S01]  /*35f0*/  LOP3.LUT R7, R7, 0xff, RZ, 0xc0, !PT ;  /* 0x000000ff07077812 */ /* 0x020fe200078ec0ff */
[----:B------:R-:W-:Y:S01]  /*3600*/  BSSY B1, `(.L_x_42) ;  /* 0x000000b000017945 */ /* 0x000fe20003800000 */
[----:B------:R-:W-:Y:S02]  /*3610*/  ISETP.LT.OR P2, PT, R33, 0x2, !P0 ;  /* 0x000000022100780c */ /* 0x000fe40004741670 */
[----:B------:R-:W-:-:S05]  /*3620*/  F2FP.F16.E5M2.UNPACK_B R7, R7 ;  /* 0x00000007ff07723e */ /* 0x000fca00020004ff */
[----:B------:R-:W-:Y:S01]  /*3630*/  HADD2.F32 R30, -RZ, R7.H0_H0 ;  /* 0x20000007ff1e7230 */ /* 0x000fe20000004100 */
[----:B------:R-:W-:-:S04]  /*3640*/  PRMT R7, RZ, 0x7610, R7 ;  /* 0x00007610ff077816 */ /* 0x000fc80000000007 */
[----:B------:R-:W-:-:S04]  /*3650*/  FMUL R30, R30, R9 ;  /* 0x000000091e1e7220 */ /* 0x000fc80000400000 */
[----:B--2---:R-:W-:-:S05]  /*3660*/  FFMA R30, R147, R8, R30 ;  /* 0x00000008931e7223 */ /* 0x004fca000000001e */
[----:B------:R-:W-:-:S05]  /*3670*/  F2FP.SATFINITE.E5M2.F32.PACK_AB_MERGE_C R31, RZ, R30, RZ ;  /* 0x0000001eff1f723e */ /* 0x000fca00048060ff */
[----:B------:R1:W-:Y:S01]  /*3680*/  @!P4 STG.E.U8 desc[UR16][R16.64], R31 ;  /* 0x0000001f1000c986 */ /* 0x0003e2000c101110 */
[----:B------:R-:W-:Y:S05]  /*3690*/  @P2 BRA `(.L_x_43) ;  /* 0x0000000000042947 */ /* 0x000fea0003800000 */
[----:B------:R2:W5:Y:S02]  /*36a0*/  LDG.E.U8 R7, desc[UR16][R28.64+0x1] ;  /* 0x000001101c077981 */ /* 0x000564000c1e1100 */
.L_x_43:
[----:B------:R-:W-:Y:S05]  /*36b0*/  BSYNC B1 ;  /* 0x0000000000017941 */ /* 0x000fea0003800000 */
.L_x_42:
[----:B-----5:R-:W-:Y:S01]  /*36c0*/  LOP3.LUT R7, R7, 0xff, RZ, 0xc0, !PT ;  /* 0x000000ff07077812 */ /* 0x020fe200078ec0ff */
[----:B------:R-:W-:Y:S01]  /*36d0*/  BSSY B1, `(.L_x_44) ;  /* 0x0000013000017945 */ /* 0x000fe20003800000 */
[----:B------:R-:W-:Y:S02]  /*36e0*/  IADD3 R37, P1, R35, 0x8, RZ ;  /* 0x0000000823257810 */ /* 0x000fe40007f3e0ff */
[----:B------:R-:W-:-:S03]  /*36f0*/  F2FP.F16.E5M2.UNPACK_B R7, R7 ;  /* 0x00000007ff07723e */ /* 0x000fc600020004ff */
[----:B-1----:R-:W-:Y:S01]  /*3700*/  IMAD.X R31, RZ, RZ, R25, P1 ;  /* 0x000000ffff1f7224 */ /* 0x002fe200008e0619 */
[----:B------:R-:W-:Y:S01]  /*3710*/  ISETP.GE.AND P1, PT, R34, 0x9, PT ;  /* 0x000000092200780c */ /* 0x000fe20003f26270 */
[----:B------:R-:W-:Y:S02]  /*3720*/  HADD2.F32 R30, -RZ, R7.H0_H0 ;  /* 0x20000007ff1e7230 */ /* 0x000fe40000004100 */
[----:B------:R-:W-:Y:S01]  /*3730*/  IMAD R36, R31, UR6, RZ ;  /* 0x000000061f247c24 */ /* 0x000fe2000f8e02ff */
[----:B------:R-:W-:Y:S02]  /*3740*/  ISETP.LT.OR P5, PT, R33, 0x1, !P1 ;  /* 0x000000012100780c */ /* 0x000fe40004fa1670 */
[----:B------:R-:W-:Y:S01]  /*3750*/  FMUL R7, R30, R9 ;  /* 0x000000091e077220 */ /* 0x000fe20000400000 */
[----:B------:R-:W-:-:S04]  /*3760*/  IMAD.WIDE.U32 R30, R37, UR6, R26 ;  /* 0x00000006251e7c25 */ /* 0x000fc8000f8e001a */
[----:B------:R-:W-:Y:S01]  /*3770*/  FFMA R7, R142, R8, R7 ;  /* 0x000000088e077223 */ /* 0x000fe20000000007 */
[----:B------:R-:W-:Y:S01]  /*3780*/  IMAD R37, R37, UR7, R36 ;  /* 0x0000000725257c24 */ /* 0x000fe2000f8e0224 */
[----:B------:R-:W-:-:S03]  /*3790*/  IADD3 R30, P4, R30, UR10, RZ ;  /* 0x0000000a1e1e7c10 */ /* 0x000fc6000ff9e0ff */
[----:B------:R-:W-:Y:S02]  /*37a0*/  F2FP.SATFINITE.E5M2.F32.PACK_AB_MERGE_C R39, RZ, R7, RZ ;  /* 0x00000007ff27723e */ /* 0x000fe400048060ff */
[----:B------:R-:W-:Y:S02]  /*37b0*/  IADD3.X R31, R31, UR11, R37, P4, !PT ;  /* 0x0000000b1f1f7c10 */ /* 0x000fe4000a7fe425 */
[----:B------:R-:W-:Y:S01]  /*37c0*/  PRMT R7, RZ, 0x7610, R7 ;  /* 0x00007610ff077816 */ /* 0x000fe20000000007 */
[----:B------:R1:W-:Y:S01]  /*37d0*/  @!P2 STG.E.U8 desc[UR16][R16.64+0x1], R39 ;  /* 0x000001271000a986 */ /* 0x0003e2000c101110 */
[----:B------:R-:W-:Y:S05]  /*37e0*/  @P5 BRA `(.L_x_45) ;  /* 0x0000000000045947 */ /* 0x000fea0003800000 */
[----:B------:R3:W5:Y:S02]  /*37f0*/  LDG.E.U8 R7, desc[UR16][R30.64] ;  /* 0x000000101e077981 */ /* 0x000764000c1e1100 */
.L_x_45:
[----:B------:R-:W-:Y:S05]  /*3800*/  BSYNC B1 ;  /* 0x0000000000017941 */ /* 0x000fea0003800000 */
.L_x_44:
[----:B-----5:R-:W-:Y:S01]  /*3810*/  LOP3.LUT R7, R7, 0xff, RZ, 0xc0, !PT ;  /* 0x000000ff07077812 */ /* 0x020fe200078ec0ff */
[----:B------:R-:W-:Y:S01]  /*3820*/  BSSY B1, `(.L_x_46) ;  /* 0x000000b000017945 */ /* 0x000fe20003800000 */
[----:B------:R-:W-:Y:S02]  /*3830*/  ISETP.LT.OR P2, PT, R33, 0x2, !P1 ;  /* 0x000000022100780c */ /* 0x000fe40004f41670 */
[----:B------:R-:W-:-:S05]  /*3840*/  F2FP.F16.E5M2.UNPACK_B R7, R7 ;  /* 0x00000007ff07723e */ /* 0x000fca00020004ff */
[----:B------:R-:W-:Y:S01]  /*3850*/  HADD2.F32 R36, -RZ, R7.H0_H0 ;  /* 0x20000007ff247230 */ /* 0x000fe20000004100 */
[----:B------:R-:W-:-:S04]  /*3860*/  PRMT R7, RZ, 0x7610, R7 ;  /* 0x00007610ff077816 */ /* 0x000fc80000000007 */
[----:B------:R-:W-:-:S04]  /*3870*/  FMUL R36, R36, R9 ;  /* 0x0000000924247220 */ /* 0x000fc80000400000 */
[----:B------:R-:W-:-:S05]  /*3880*/  FFMA R36, R145, R8, R36 ;  /* 0x0000000891247223 */ /* 0x000fca0000000024 */
[----:B------:R-:W-:-:S05]  /*3890*/  F2FP.SATFINITE.E5M2.F32.PACK_AB_MERGE_C R37, RZ, R36, RZ ;  /* 0x00000024ff25723e */ /* 0x000fca00048060ff */
[----:B------:R4:W-:Y:S01]  /*38a0*/  @!P5 STG.E.U8 desc[UR16][R14.64], R37 ;  /* 0x000000250e00d986 */ /* 0x0009e2000c101110 */
[----:B------:R-:W-:Y:S05]  /*38b0*/  @P2 BRA `(.L_x_47) ;  /* 0x0000000000042947 */ /* 0x000fea0003800000 */
[----:B------:R0:W5:Y:S02]  /*38c0*/  LDG.E.U8 R7, desc[UR16][R30.64+0x1] ;  /* 0x000001101e077981 */ /* 0x000164000c1e1100 */
.L_x_47:
[----:B------:R-:W-:Y:S05]  /*38d0*/  BSYNC B1 ;  /* 0x0000000000017941 */ /* 0x000fea0003800000 */
.L_x_46:
[----:B-----5:R-:W-:Y:S01]  /*38e0*/  LOP3.LUT R7, R7, 0xff, RZ, 0xc0, !PT ;  /* 0x000000ff07077812 */ /* 0x020fe200078ec0ff */
[----:B------:R-:W-:Y:S01]  /*38f0*/  BSSY B1, `(.L_x_48) ;  /* 0x000000b000017945 */ /* 0x000fe20003800000 */
[----:B------:R-:W-:Y:S02]  /*3900*/  ISETP.LT.OR P4, PT, R33, 0x9, !P0 ;  /* 0x000000092100780c */ /* 0x000fe40004781670 */
[----:B------:R-:W-:-:S05]  /*3910*/  F2FP.F16.E5M2.UNPACK_B R7, R7 ;  /* 0x00000007ff07723e */ /* 0x000fca00020004ff */
[----:B------:R-:W-:-:S05]  /*3920*/  HADD2.F32 R36, -RZ, R7.H0_H0 ;  /* 0x20000007ff247230 */ /* 0x000fca0000004100 */
[----:B------:R-:W-:-:S04]  /*3930*/  FMUL R7, R36, R9 ;  /* 0x0000000924077220 */ /* 0x000fc80000400000 */
[----:B------:R-:W-:-:S05]  /*3940*/  FFMA R7, R140, R8, R7 ;  /* 0x000000088c077223 */ /* 0x000fca0000000007 */
[----:B----4-:R-:W-:Y:S02]  /*3950*/  F2FP.SATFINITE.E5M2.F32.PACK_AB_MERGE_C R37, RZ, R7, RZ ;  /* 0x00000007ff25723e */ /* 0x010fe400048060ff */
[----:B------:R-:W-:-:S03]  /*3960*/  PRMT R7, RZ, 0x7610, R7 ;  /* 0x00007610ff077816 */ /* 0x000fc60000000007 */
[----:B------:R4:W-:Y:S01]  /*3970*/  @!P2 STG.E.U8 desc[UR16][R14.64+0x1], R37 ;  /* 0x000001250e00a986 */ /* 0x0009e2000c101110 */
[----:B------:R-:W-:Y:S05]  /*3980*/  @P4 BRA `(.L_x_49) ;  /* 0x0000000000044947 */ /* 0x000fea0003800000 */
[----:B------:R0:W5:Y:S02]  /*3990*/  LDG.E.U8 R7, desc[UR16][R28.64+0x8] ;  /* 0x000008101c077981 */ /* 0x000164000c1e1100 */
.L_x_49:
[----:B------:R-:W-:Y:S05]  /*39a0*/  BSYNC B1 ;  /* 0x0000000000017941 */ /* 0x000fea0003800000 */
.L_x_48:
        /* <DEDUP_REMOVED lines=8> */
[----:B----4-:R-:W-:-:S05]  /*3a30*/  F2FP.SATFINITE.E5M2.F32.PACK_AB_MERGE_C R37, RZ, R36, RZ ;  /* 0x00000024ff25723e */ /* 0x010fca00048060ff */
[----:B------:R4:W-:Y:S01]  /*3a40*/  @!P4 STG.E.U8 desc[UR16][R16.64+0x8], R37 ;  /* 0x000008251000c986 */ /* 0x0009e2000c101110 */
[----:B------:R-:W-:Y:S05]  /*3a50*/  @P2 BRA `(.L_x_51) ;  /* 0x0000000000042947 */ /* 0x000fea0003800000 */
[----:B------:R0:W5:Y:S02]  /*3a60*/  LDG.E.U8 R7, desc[UR16][R28.64+0x9] ;  /* 0x000009101c077981 */ /* 0x000164000c1e1100 */
.L_x_51:
[----:B------:R-:W-:Y:S05]  /*3a70*/  BSYNC B1 ;  /* 0x0000000000017941 */ /* 0x000fea0003800000 */
.L_x_50:
        /* <DEDUP_REMOVED lines=12> */
.L_x_53:
[----:B------:R-:W-:Y:S05]  /*3b40*/  BSYNC B1 ;  /* 0x0000000000017941 */ /* 0x000fea0003800000 */
.L_x_52:
        /* <DEDUP_REMOVED lines=12> */
.L_x_55:
[----:B------:R-:W-:Y:S05]  /*3c10*/  BSYNC B1 ;  /* 0x0000000000017941 */ /* 0x000fea0003800000 */
.L_x_54:
        /* <DEDUP_REMOVED lines=12> */
.L_x_57:
[----:B------:R-:W-:Y:S05]  /*3ce0*/  BSYNC B1 ;  /* 0x0000000000017941 */ /* 0x000fea0003800000 */
.L_x_56:
        /* <DEDUP_REMOVED lines=12> */
.L_x_59:
[----:B------:R-:W-:Y:S05]  /*3db0*/  BSYNC B1 ;  /* 0x0000000000017941 */ /* 0x000fea0003800000 */
.L_x_58:
        /* <DEDUP_REMOVED lines=12> */
.L_x_61:
[----:B------:R-:W-:Y:S05]  /*3e80*/  BSYNC B1 ;  /* 0x0000000000017941 */ /* 0x000fea0003800000 */
.L_x_60:
        /* <DEDUP_REMOVED lines=12> */
.L_x_63:
[----:B------:R-:W-:Y:S05]  /*3f50*/  BSYNC B1 ;  /* 0x0000000000017941 */ /* 0x000fea0003800000 */
.L_x_62:
        /* <DEDUP_REMOVED lines=12> */
.L_x_65:
[----:B------:R-:W-:Y:S05]  /*4020*/  BSYNC B1 ;  /* 0x0000000000017941 */ /* 0x000fea0003800000 */
.L_x_64:
        /* <DEDUP_REMOVED lines=12> */
.L_x_67:
[----:B------:R-:W-:Y:S05]  /*40f0*/  BSYNC B1 ;  /* 0x0000000000017941 */ /* 0x000fea0003800000 */
.L_x_66:
        /* <DEDUP_REMOVED lines=12> */
.L_x_69:
[----:B------:R-:W-:Y:S05]  /*41c0*/  BSYNC B1 ;  /* 0x0000000000017941 */ /* 0x000fea0003800000 */
.L_x_68:
        /* <DEDUP_REMOVED lines=12> */
.L_x_71:
[----:B------:R-:W-:Y:S05]  /*4290*/  BSYNC B1 ;  /* 0x0000000000017941 */ /* 0x000fea0003800000 */
.L_x_70:
        /* <DEDUP_REMOVED lines=12> */
.L_x_73:
[----:B------:R-:W-:Y:S05]  /*4360*/  BSYNC B1 ;  /* 0x0000000000017941 */ /* 0x000fea0003800000 */
.L_x_72:
        /* <DEDUP_REMOVED lines=12> */
.L_x_75:
[----:B------:R-:W-:Y:S05]  /*4430*/  BSYNC B1 ;  /* 0x0000000000017941 */ /* 0x000fea0003800000 */
.L_x_74:
        /* <DEDUP_REMOVED lines=12> */
.L_x_77:
[----:B------:R-:W-:Y:S05]  /*4500*/  BSYNC B1 ;  /* 0x0000000000017941 */ /* 0x000fea0003800000 */
.L_x_76:
        /* <DEDUP_REMOVED lines=12> */
.L_x_79:
[----:B------:R-:W-:Y:S05]  /*45d0*/  BSYNC B1 ;  /* 0x0000000000017941 */ /* 0x000fea0003800000 */
.L_x_78:
        /* <DEDUP_REMOVED lines=12> */
.L_x_81:
[----:B------:R-:W-:Y:S05]  /*46a0*/  BSYNC B1 ;  /* 0x0000000000017941 */ /* 0x000fea0003800000 */
.L_x_80:
        /* <DEDUP_REMOVED lines=12> */
.L_x_83:
[----:B------:R-:W-:Y:S05]  /*4770*/  BSYNC B1 ;  /* 0x0000000000017941 */ /* 0x000fea0003800000 */
.L_x_82:
        /* <DEDUP_REMOVED lines=12> */
.L_x_85:
[----:B------:R-:W-:Y:S05]  /*4840*/  BSYNC B1 ;  /* 0x0000000000017941 */ /* 0x000fea0003800000 */
.L_x_84:
        /* <DEDUP_REMOVED lines=12> */
.L_x_87:
[----:B------:R-:W-:Y:S05]  /*4910*/  BSYNC B1 ;  /* 0x0000000000017941 */ /* 0x000fea0003800000 */
.L_x_86:
        /* <DEDUP_REMOVED lines=12> */
.L_x_89:
[----:B------:R-:W-:Y:S05]  /*49e0*/  BSYNC B1 ;  /* 0x0000000000017941 */ /* 0x000fea0003800000 */
.L_x_88:
        /* <DEDUP_REMOVED lines=12> */
.L_x_91:
[----:B------:R-:W-:Y:S05]  /*4ab0*/  BSYNC B1 ;  /* 0x0000000000017941 */ /* 0x000fea0003800000 */
.L_x_90:
        /* <DEDUP_REMOVED lines=12> */
.L_x_93:
[----:B------:R-:W-:Y:S05]  /*4b80*/  BSYNC B1 ;  /* 0x0000000000017941 */ /* 0x000fea0003800000 */
.L_x_92:
        /* <DEDUP_REMOVED lines=12> */
.L_x_95:
[----:B------:R-:W-:Y:S05]  /*4c50*/  BSYNC B1 ;  /* 0x0000000000017941 */ /* 0x000fea0003800000 */
.L_x_94:
        /* <DEDUP_REMOVED lines=12> */
.L_x_97:
[----:B------:R-:W-:Y:S05]  /*4d20*/  BSYNC B1 ;  /* 0x0000000000017941 */ /* 0x000fea0003800000 */
.L_x_96:
        /* <DEDUP_REMOVED lines=12> */
.L_x_99:
[----:B------:R-:W-:Y:S05]  /*4df0*/  BSYNC B1 ;  /* 0x0000000000017941 */ /* 0x000fea0003800000 */
.L_x_98:
[----:B-----5:R-:W-:Y:S01]  /*4e00*/  LOP3.LUT R7, R7, 0xff, RZ, 0xc0, !PT ;  /* 0x000000ff07077812 */ /* 0x020fe200078ec0ff */
[----:B------:R-:W-:Y:S01]  /*4e10*/  BSSY B1, `(.L_x_100) ;  /* 0x000000b000017945 */ /* 0x000fe20003800000 */
[----:B------:R-:W-:Y:S02]  /*4e20*/  ISETP.LT.OR P2, PT, R33, 0x39, !P1 ;  /* 0x000000392100780c */ /* 0x000fe40004f41670 */
[----:B------:R-:W-:-:S05]  /*4e30*/  F2FP.F16.E5M2.UNPACK_B R7, R7 ;  /* 0x00000007ff07723e */ /* 0x000fca00020004ff */
[----:B0-2---:R-:W-:-:S05]  /*4e40*/  HADD2.F32 R28, -RZ, R7.H0_H0 ;  /* 0x20000007ff1c7230 */ /* 0x005fca0000004100 */
[----:B------:R-:W-:-:S04]  /*4e50*/  FMUL R7, R28, R9 ;  /* 0x000000091c077220 */ /* 0x000fc80000400000 */
[----:B------:R-:W-:-:S05]  /*4e60*/  FFMA R7, R114, R8, R7 ;  /* 0x0000000872077223 */ /* 0x000fca0000000007 */
[----:B------:R-:W-:Y:S02]  /*4e70*/  F2FP.SATFINITE.E5M2.F32.PACK_AB_MERGE_C R29, RZ, R7, RZ ;  /* 0x00000007ff1d723e */ /* 0x000fe400048060ff */
[----:B------:R-:W-:-:S03]  /*4e80*/  PRMT R7, RZ, 0x7610, R7 ;  /* 0x00007610ff077816 */ /* 0x000fc60000000007 */
[----:B------:R0:W-:Y:S01]  /*4e90*/  @!P0 STG.E.U8 desc[UR16][R16.64+0x39], R29 ;  /* 0x0000391d10008986 */ /* 0x0001e2000c101110 */
[----:B------:R-:W-:Y:S05]  /*4ea0*/  @P2 BRA `(.L_x_101) ;  /* 0x0000000000042947 */ /* 0x000fea0003800000 */
[----:B------:R2:W5:Y:S02]  /*4eb0*/  LDG.E.U8 R7, desc[UR16][R30.64+0x38] ;  /* 0x000038101e077981 */ /* 0x000564000c1e1100 */
.L_x_101:
[----:B------:R-:W-:Y:S05]  /*4ec0*/  BSYNC B1 ;  /* 0x0000000000017941 */ /* 0x000fea0003800000 */
.L_x_100:
[----:B-----5:R-:W-:Y:S01]  /*4ed0*/  LOP3.LUT R7, R7, 0xff, RZ, 0xc0, !PT ;  /* 0x000000ff07077812 */ /* 0x020fe200078ec0ff */
[----:B------:R-:W-:Y:S01]  /*4ee0*/  BSSY B1, `(.L_x_102) ;  /* 0x000000b000017945 */ /* 0x000fe20003800000 */
[----:B------:R-:W-:Y:S02]  /*4ef0*/  ISETP.LT.OR P1, PT, R33, 0x3a, !P1 ;  /* 0x0000003a2100780c */ /* 0x000fe40004f21670 */
[----:B------:R-:W-:-:S05]  /*4f00*/  F2FP.F16.E5M2.UNPACK_B R7, R7 ;  /* 0x00000007ff07723e */ /* 0x000fca00020004ff */
[----:B01--4-:R-:W-:Y:S01]  /*4f10*/  HADD2.F32 R16, -RZ, R7.H0_H0 ;  /* 0x20000007ff107230 */ /* 0x013fe20000004100 */
[----:B------:R-:W-:-:S04]  /*4f20*/  PRMT R7, RZ, 0x7610, R7 ;  /* 0x00007610ff077816 */ /* 0x000fc80000000007 */
[----:B------:R-:W-:-:S04]  /*4f30*/  FMUL R16, R16, R9 ;  /* 0x0000000910107220 */ /* 0x000fc80000400000 */
[----:B------:R-:W-:-:S05]  /*4f40*/  FFMA R16, R117, R8, R16 ;  /* 0x0000000875107223 */ /* 0x000fca0000000010 */
[----:B------:R-:W-:-:S05]  /*4f50*/  F2FP.SATFINITE.E5M2.F32.PACK_AB_MERGE_C R17, RZ, R16, RZ ;  /* 0x00000010ff11723e */ /* 0x000fca00048060ff */
[----:B------:R0:W-:Y:S01]  /*4f60*/  @!P2 STG.E.U8 desc[UR16][R14.64+0x38], R17 ;  /* 0x000038110e00a986 */ /* 0x0001e2000c101110 */
[----:B------:R-:W-:Y:S05]  /*4f70*/  @P1 BRA `(.L_x_103) ;  /* 0x0000000000041947 */ /* 0x000fea0003800000 */
[----:B------:R1:W5:Y:S02]  /*4f80*/  LDG.E.U8 R7, desc[UR16][R30.64+0x39] ;  /* 0x000039101e077981 */ /* 0x000364000c1e1100 */
.L_x_103:
[----:B------:R-:W-:Y:S05]  /*4f90*/  BSYNC B1 ;  /* 0x0000000000017941 */ /* 0x000fea0003800000 */
.L_x_102:
[----:B-----5:R-:W-:Y:S01]  /*4fa0*/  LOP3.LUT R7, R7, 0xff, RZ, 0xc0, !PT ;  /* 0x000000ff07077812 */ /* 0x020fe200078ec0ff */
[----:B------:R-:W-:Y:S01]  /*4fb0*/  BSSY B1, `(.L_x_104) ;  /* 0x0000013000017945 */ /* 0x000fe20003800000 */
[----:B------:R-:W-:Y:S02]  /*4fc0*/  IADD3 R29, P0, R35, 0x80, RZ ;  /* 0x00000080231d7810 */ /* 0x000fe40007f1e0ff */
[----:B------:R-:W-:-:S03]  /*4fd0*/  F2FP.F16.E5M2.UNPACK_B R7, R7 ;  /* 0x00000007ff07723e */ /* 0x000fc600020004ff */
[----:B0-----:R-:W-:Y:S01]  /*4fe0*/  IMAD.X R17, RZ, RZ, R25, P0 ;  /* 0x000000ffff117224 */ /* 0x001fe200000e0619 */
        /* <DEDUP_REMOVED lines=9> */
[----:B-123--:R-:W-:Y:S02]  /*5080*/  F2FP.SATFINITE.E5M2.F32.PACK_AB_MERGE_C R31, RZ, R7, RZ ;  /* 0x00000007ff1f723e */ /* 0x00efe400048060ff */
[----:B------:R-:W-:Y:S02]  /*5090*/  IADD3.X R17, R17, UR11, R29, P2, !PT ;  /* 0x0000000b11117c10 */ /* 0x000fe400097fe41d */
[----:B------:R-:W-:Y:S01]  /*50a0*/  PRMT R7, RZ, 0x7610, R7 ;  /* 0x00007610ff077816 */ /* 0x000fe20000000007 */
[----:B------:R0:W-:Y:S01]  /*50b0*/  @!P1 STG.E.U8 desc[UR16][R14.64+0x39], R31 ;  /* 0x0000391f0e009986 */ /* 0x0001e2000c101110 */
[----:B------:R-:W-:Y:S05]  /*50c0*/  @P4 BRA `(.L_x_105) ;  /* 0x0000000000044947 */ /* 0x000fea0003800000 */
[----:B------:R1:W5:Y:S02]  /*50d0*/  LDG.E.U8 R7, desc[UR16][R16.64] ;  /* 0x0000001010077981 */ /* 0x000364000c1e1100 */
.L_x_105:
[----:B------:R-:W-:Y:S05]  /*50e0*/  BSYNC B1 ;  /* 0x0000000000017941 */ /* 0x000fea0003800000 */
.L_x_104:
[----:B-----5:R-:W-:Y:S01]  /*50f0*/  LOP3.LUT R7, R7, 0xff, RZ, 0xc0, !PT ;  /* 0x000000ff07077812 */ /* 0x020fe200078ec0ff */
[----:B------:R-:W-:Y:S01]  /*5100*/  BSSY B1, `(.L_x_106) ;  /* 0x000000b000017945 */ /* 0x000fe20003800000 */
[----:B------:R-:W-:Y:S02]  /*5110*/  ISETP.LT.OR P2, PT, R33, 0x2, !P0 ;  /* 0x000000022100780c */ /* 0x000fe40004741670 */
[----:B------:R-:W-:-:S05]  /*5120*/  F2FP.F16.E5M2.UNPACK_B R7, R7 ;  /* 0x00000007ff07723e */ /* 0x000fca00020004ff */
[----:B0-----:R-:W-:Y:S01]  /*5130*/  HADD2.F32 R14, -RZ, R7.H0_H0 ;  /* 0x20000007ff0e7230 */ /* 0x001fe20000004100 */
[----:B------:R-:W-:-:S04]  /*5140*/  PRMT R7, RZ, 0x7610, R7 ;  /* 0x00007610ff077816 */ /* 0x000fc80000000007 */
[----:B------:R-:W-:-:S04]  /*5150*/  FMUL R14, R14, R9 ;  /* 0x000000090e0e7220 */ /* 0x000fc80000400000 */
[----:B------:R-:W-:-:S05]  /*5160*/  FFMA R14, R115, R8, R14 ;  /* 0x00000008730e7223 */ /* 0x000fca000000000e */
[----:B------:R-:W-:-:S05]  /*5170*/  F2FP.SATFINITE.E5M2.F32.PACK_AB_MERGE_C R15, RZ, R14, RZ ;  /* 0x0000000eff0f723e */ /* 0x000fca00048060ff */
[----:B------:R0:W-:Y:S01]  /*5180*/  @!P4 STG.E.U8 desc[UR16][R12.64], R15 ;  /* 0x0000000f0c00c986 */ /* 0x0001e2000c101110 */
[----:B------:R-:W-:Y:S05]  /*5190*/  @P2 BRA `(.L_x_107) ;  /* 0x0000000000042947 */ /* 0x000fea0003800000 */
[----:B------:R2:W5:Y:S02]  /*51a0*/  LDG.E.U8 R7, desc[UR16][R16.64+0x1] ;  /* 0x0000011010077981 */ /* 0x000564000c1e1100 */
.L_x_107:
[----:B------:R-:W-:Y:S05]  /*51b0*/  BSYNC B1 ;  /* 0x0000000000017941 */ /* 0x000fea0003800000 */
.L_x_106:
[----:B-----5:R-:W-:Y:S01]  /*51c0*/  LOP3.LUT R7, R7, 0xff, RZ, 0xc0, !PT ;  /* 0x000000ff07077812 */ /* 0x020fe200078ec0ff */
[----:B------:R-:W-:Y:S01]  /*51d0*/  BSSY B1, `(.L_x_108) ;  /* 0x0000013000017945 */ /* 0x000fe20003800000 */
[----:B------:R-:W-:Y:S02]  /*51e0*/  IADD3 R35, P1, R35, 0x88, RZ ;  /* 0x0000008823237810 */ /* 0x000fe40007f3e0ff */
[----:B------:R-:W-:-:S03]  /*51f0*/  F2FP.F16.E5M2.UNPACK_B R7, R7 ;  /* 0x00000007ff07723e */ /* 0x000fc600020004ff */
[----:B------:R-:W-:Y:S01]  /*5200*/  IMAD.X R24, RZ, RZ, R25, P1 ;  /* 0x000000ffff187224 */ /* 0x000fe200008e0619 */
[----:B------:R-:W-:Y:S01]  /*5210*/  ISETP.GE.AND P1, PT, R34, 0x89, PT ;  /* 0x000000892200780c */ /* 0x000fe20003f26270 */
[----:B------:R-:W-:Y:S02]  /*5220*/  HADD2.F32 R14, -RZ, R7.H0_H0 ;  /* 0x20000007ff0e7230 */ /* 0x000fe40000004100 */
[----:B------:R-:W-:Y:S01]  /*5230*/  IMAD R24, R24, UR6, RZ ;  /* 0x0000000618187c24 */ /* 0x000fe2000f8e02ff */
[----:B------:R-:W-:Y:S01]  /*5240*/  ISETP.LT.OR P5, PT, R33, 0x1, !P1 ;  /* 0x000000012100780c */ /* 0x000fe20004fa1670 */
[----:B------:R-:W-:-:S04]  /*5250*/  IMAD.WIDE.U32 R26, R35, UR6, R26 ;  /* 0x00000006231a7c25 */ /* 0x000fc8000f8e001a */
[----:B------:R-:W-:Y:S01]  /*5260*/  FMUL R7, R14, R9 ;  /* 0x000000090e077220 */ /* 0x000fe20000400000 */
[----:B------:R-:W-:-:S03]  /*5270*/  IMAD R35, R35, UR7, R24 ;  /* 0x0000000723237c24 */ /* 0x000fc6000f8e0218 */
[----:B------:R-:W-:Y:S01]  /*5280*/  FFMA R7, R110, R8, R7 ;  /* 0x000000086e077223 */ /* 0x000fe20000000007 */
[----:B------:R-:W-:-:S04]  /*5290*/  IADD3 R14, P4, R26, UR10, RZ ;  /* 0x0000000a1a0e7c10 */ /* 0x000fc8000ff9e0ff */
[----:B------:R-:W-:Y:S02]  /*52a0*/  F2FP.SATFINITE.E5M2.F32.PACK_AB_MERGE_C R25, RZ, R7, RZ ;  /* 0x00000007ff19723e */ /* 0x000fe400048060ff */
[----:B0-----:R-:W-:Y:S02]  /*52b0*/  IADD3.X R15, R27, UR11, R35, P4, !PT ;  /* 0x0000000b1b0f7c10 */ /* 0x001fe4000a7fe423 */
[----:B------:R-:W-:Y:S01]  /*52c0*/  PRMT R7, RZ, 0x7610, R7 ;  /* 0x00007610ff077816 */ /* 0x000fe20000000007 */
[----:B------:R0:W-:Y:S01]  /*52d0*/  @!P2 STG.E.U8 desc[UR16][R12.64+0x1], R25 ;  /* 0x000001190c00a986 */ /* 0x0001e2000c101110 */
[----:B------:R-:W-:Y:S05]  /*52e0*/  @P5 BRA `(.L_x_109) ;  /* 0x0000000000045947 */ /* 0x000fea0003800000 */
[----:B------:R3:W5:Y:S02]  /*52f0*/  LDG.E.U8 R7, desc[UR16][R14.64] ;  /* 0x000000100e077981 */ /* 0x000764000c1e1100 */
.L_x_109:
[----:B------:R-:W-:Y:S05]  /*5300*/  BSYNC B1 ;  /* 0x0000000000017941 */ /* 0x000fea0003800000 */
.L_x_108:
        /* <DEDUP_REMOVED lines=8> */
[----:B0-----:R-:W-:-:S05]  /*5390*/  F2FP.SATFINITE.E5M2.F32.PACK_AB_MERGE_C R25, RZ, R24, RZ ;  /* 0x00000018ff19723e */ /* 0x001fca00048060ff */
[----:B------:R0:W-:Y:S01]  /*53a0*/  @!P5 STG.E.U8 desc[UR16][R10.64], R25 ;  /* 0x000000190a00d986 */ /* 0x0001e2000c101110 */
[----:B------:R-:W-:Y:S05]  /*53b0*/  @P2 BRA `(.L_x_111) ;  /* 0x0000000000042947 */ /* 0x000fea0003800000 */
[----:B------:R4:W5:Y:S02]  /*53c0*/  LDG.E.U8 R7, desc[UR16][R14.64+0x1] ;  /* 0x000001100e077981 */ /* 0x000964000c1e1100 */
.L_x_111:
[----:B------:R-:W-:Y:S05]  /*53d0*/  BSYNC B1 ;  /* 0x0000000000017941 */ /* 0x000fea0003800000 */
.L_x_110:
[----:B-----5:R-:W-:Y:S01]  /*53e0*/  LOP3.LUT R7, R7, 0xff, RZ, 0xc0, !PT ;  /* 0x000000ff07077812 */ /* 0x020fe200078ec0ff */
[----:B------:R-:W-:Y:S01]  /*53f0*/  BSSY B1, `(.L_x_112) ;  /* 0x000000b000017945 */ /* 0x000fe20003800000 */
[----:B------:R-:W-:Y:S02]  /*5400*/  ISETP.LT.OR P4, PT, R33, 0x9, !P0 ;  /* 0x000000092100780c */ /* 0x000fe40004781670 */
[----:B------:R-:W-:-:S05]  /*5410*/  F2FP.F16.E5M2.UNPACK_B R7, R7 ;  /* 0x00000007ff07723e */ /* 0x000fca00020004ff */
[----:B------:R-:W-:-:S05]  /*5420*/  HADD2.F32 R24, -RZ, R7.H0_H0 ;  /* 0x20000007ff187230 */ /* 0x000fca0000004100 */
[----:B------:R-:W-:-:S04]  /*5430*/  FMUL R7, R24, R9 ;  /* 0x0000000918077220 */ /* 0x000fc80000400000 */
[----:B------:R-:W-:-:S05]  /*5440*/  FFMA R7, R108, R8, R7 ;  /* 0x000000086c077223 */ /* 0x000fca0000000007 */
[----:B0-----:R-:W-:Y:S02]  /*5450*/  F2FP.SATFINITE.E5M2.F32.PACK_AB_MERGE_C R25, RZ, R7, RZ ;  /* 0x00000007ff19723e */ /* 0x001fe400048060ff */
[----:B------:R-:W-:-:S03]  /*5460*/  PRMT R7, RZ, 0x7610, R7 ;  /* 0x00007610ff077816 */ /* 0x000fc60000000007 */
[----:B------:R0:W-:Y:S01]  /*5470*/  @!P2 STG.E.U8 desc[UR16][R10.64+0x1], R25 ;  /* 0x000001190a00a986 */ /* 0x0001e2000c101110 */
[----:B------:R-:W-:Y:S05]  /*5480*/  @P4 BRA `(.L_x_113) ;  /* 0x0000000000044947 */ /* 0x000fea0003800000 */
[----:B------:R0:W5:Y:S02]  /*5490*/  LDG.E.U8 R7, desc[UR16][R16.64+0x8] ;  /* 0x0000081010077981 */ /* 0x000164000c1e1100 */
.L_x_113:
[----:B------:R-:W-:Y:S05]  /*54a0*/  BSYNC B1 ;  /* 0x0000000000017941 */ /* 0x000fea0003800000 */
.L_x_112:
        /* <DEDUP_REMOVED lines=12> */
.L_x_115:
[----:B------:R-:W-:Y:S05]  /*5570*/  BSYNC B1 ;  /* 0x0000000000017941 */ /* 0x000fea0003800000 */
.L_x_114:
        /* <DEDUP_REMOVED lines=12> */
.L_x_117:
[----:B------:R-:W-:Y:S05]  /*5640*/  BSYNC B1 ;  /* 0x0000000000017941 */ /* 0x000fea0003800000 */
.L_x_116:
        /* <DEDUP_REMOVED lines=12> */
.L_x_119:
[----:B------:R-:W-:Y:S05]  /*5710*/  BSYNC B1 ;  /* 0x0000000000017941 */ /* 0x000fea0003800000 */
.L_x_118:
        /* <DEDUP_REMOVED lines=12> */
.L_x_121:
[----:B------:R-:W-:Y:S05]  /*57e0*/  BSYNC B1 ;  /* 0x0000000000017941 */ /* 0x000fea0003800000 */
.L_x_120:
        /* <DEDUP_REMOVED lines=12> */
.L_x_123:
[----:B------:R-:W-:Y:S05]  /*58b0*/  BSYNC B1 ;  /* 0x0000000000017941 */ /* 0x000fea0003800000 */
.L_x_122:
        /* <DEDUP_REMOVED lines=12> */
.L_x_125:
[----:B------:R-:W-:Y:S05]  /*5980*/  BSYNC B1 ;  /* 0x0000000000017941 */ /* 0x000fea0003800000 */
.L_x_124:
        /* <DEDUP_REMOVED lines=12> */
.L_x_127:
[----:B------:R-:W-:Y:S05]  /*5a50*/  BSYNC B1 ;  /* 0x0000000000017941 */ /* 0x000fea0003800000 */
.L_x_126:
        /* <DEDUP_REMOVED lines=12> */
.L_x_129:
[----:B------:R-:W-:Y:S05]  /*5b20*/  BSYNC B1 ;  /* 0x0000000000017941 */ /* 0x000fea0003800000 */
.L_x_128:
        /* <DEDUP_REMOVED lines=12> */
.L_x_131:
[----:B------:R-:W-:Y:S05]  /*5bf0*/  BSYNC B1 ;  /* 0x0000000000017941 */ /* 0x000fea0003800000 */
.L_x_130:
        /* <DEDUP_REMOVED lines=12> */
.L_x_133:
[----:B------:R-:W-:Y:S05]  /*5cc0*/  BSYNC B1 ;  /* 0x0000000000017941 */ /* 0x000fea0003800000 */
.L_x_132:
        /* <DEDUP_REMOVED lines=12> */
.L_x_135:
[----:B------:R-:W-:Y:S05]  /*5d90*/  BSYNC B1 ;  /* 0x0000000000017941 */ /* 0x000fea0003800000 */
.L_x_134:
        /* <DEDUP_REMOVED lines=12> */
.L_x_137:
[----:B------:R-:W-:Y:S05]  /*5e60*/  BSYNC B1 ;  /* 0x0000000000017941 */ /* 0x000fea0003800000 */
.L_x_136:
        /* <DEDUP_REMOVED lines=12> */
.L_x_139:
[----:B------:R-:W-:Y:S05]  /*5f30*/  BSYNC B1 ;  /* 0x0000000000017941 */ /* 0x000fea0003800000 */
.L_x_138:
        /* <DEDUP_REMOVED lines=12> */
.L_x_141:
[----:B------:R-:W-:Y:S05]  /*6000*/  BSYNC B1 ;  /* 0x0000000000017941 */ /* 0x000fea0003800000 */
.L_x_140:
        /* <DEDUP_REMOVED lines=12> */
.L_x_143:
[----:B------:R-:W-:Y:S05]  /*60d0*/  BSYNC B1 ;  /* 0x0000000000017941 */ /* 0x000fea0003800000 */
.L_x_142:
        /* <DEDUP_REMOVED lines=12> */
.L_x_145:
[----:B------:R-:W-:Y:S05]  /*61a0*/  BSYNC B1 ;  /* 0x0000000000017941 */ /* 0x000fea0003800000 */
.L_x_144:
        /* <DEDUP_REMOVED lines=12> */
.L_x_147:
[----:B------:R-:W-:Y:S05]  /*6270*/  BSYNC B1 ;  /* 0x0000000000017941 */ /* 0x000fea0003800000 */
.L_x_146:
        /* <DEDUP_REMOVED lines=12> */
.L_x_149:
[----:B------:R-:W-:Y:S05]  /*6340*/  BSYNC B1 ;  /* 0x0000000000017941 */ /* 0x000fea0003800000 */
.L_x_148:
        /* <DEDUP_REMOVED lines=12> */
.L_x_151:
[----:B------:R-:W-:Y:S05]  /*6410*/  BSYNC B1 ;  /* 0x0000000000017941 */ /* 0x000fea0003800000 */
.L_x_150:
        /* <DEDUP_REMOVED lines=12> */
.L_x_153:
[----:B------:R-:W-:Y:S05]  /*64e0*/  BSYNC B1 ;  /* 0x0000000000017941 */ /* 0x000fea0003800000 */
.L_x_152:
        /* <DEDUP_REMOVED lines=12> */
.L_x_155:
[----:B------:R-:W-:Y:S05]  /*65b0*/  BSYNC B1 ;  /* 0x0000000000017941 */ /* 0x000fea0003800000 */
.L_x_154:
        /* <DEDUP_REMOVED lines=12> */
.L_x_157:
[----:B------:R-:W-:Y:S05]  /*6680*/  BSYNC B1 ;  /* 0x0000000000017941 */ /* 0x000fea0003800000 */
.L_x_156:
        /* <DEDUP_REMOVED lines=12> */
.L_x_159:
[----:B------:R-:W-:Y:S05]  /*6750*/  BSYNC B1 ;  /* 0x0000000000017941 */ /* 0x000fea0003800000 */
.L_x_158:
        /* <DEDUP_REMOVED lines=12> */
.L_x_161:
[----:B------:R-:W-:Y:S05]  /*6820*/  BSYNC B1 ;  /* 0x0000000000017941 */ /* 0x000fea0003800000 */
.L_x_160:
        /* <DEDUP_REMOVED lines=12> */
.L_x_163:
[----:B------:R-:W-:Y:S05]  /*68f0*/  BSYNC B1 ;  /* 0x0000000000017941 */ /* 0x000fea0003800000 */
.L_x_162:
[----:B-----5:R-:W-:Y:S01]  /*6900*/  LOP3.LUT R7, R7, 0xff, RZ, 0xc0, !PT ;  /* 0x000000ff07077812 */ /* 0x020fe200078ec0ff */
[----:B------:R-:W-:Y:S01]  /*6910*/  BSSY B1, `(.L_x_164) ;  /* 0x000000b000017945 */ /* 0x000fe20003800000 */
[----:B------:R-:W-:Y:S02]  /*6920*/  ISETP.LT.OR P2, PT, R33, 0x39, !P1 ;  /* 0x000000392100780c */ /* 0x000fe40004f41670 */
[----:B------:R-:W-:-:S05]  /*6930*/  F2FP.F16.E5M2.UNPACK_B R7, R7 ;  /* 0x00000007ff07723e */ /* 0x000fca00020004ff */
[----:B012---:R-:W-:-:S05]  /*6940*/  HADD2.F32 R16, -RZ, R7.H0_H0 ;  /* 0x20000007ff107230 */ /* 0x007fca0000004100 */
[----:B------:R-:W-:-:S04]  /*6950*/  FMUL R7, R16, R9 ;  /* 0x0000000910077220 */ /* 0x000fc80000400000 */
[----:B------:R-:W-:-:S05]  /*6960*/  FFMA R7, R18, R8, R7 ;  /* 0x0000000812077223 */ /* 0x000fca0000000007 */
[----:B------:R-:W-:Y:S02]  /*6970*/  F2FP.SATFINITE.E5M2.F32.PACK_AB_MERGE_C R17, RZ, R7, RZ ;  /* 0x00000007ff11723e */ /* 0x000fe400048060ff */
[----:B------:R-:W-:-:S03]  /*6980*/  PRMT R7, RZ, 0x7610, R7 ;  /* 0x00007610ff077816 */ /* 0x000fc60000000007 */
[----:B------:R0:W-:Y:S01]  /*6990*/  @!P0 STG.E.U8 desc[UR16][R12.64+0x39], R17 ;  /* 0x000039110c008986 */ /* 0x0001e2000c101110 */
[----:B------:R-:W-:Y:S05]  /*69a0*/  @P2 BRA `(.L_x_165) ;  /* 0x0000000000042947 */ /* 0x000fea0003800000 */
[----:B------:R1:W5:Y:S02]  /*69b0*/  LDG.E.U8 R7, desc[UR16][R14.64+0x38] ;  /* 0x000038100e077981 */ /* 0x000364000c1e1100 */
.L_x_165:
[----:B------:R-:W-:Y:S05]  /*69c0*/  BSYNC B1 ;  /* 0x0000000000017941 */ /* 0x000fea0003800000 */
.L_x_164:
        /* <DEDUP_REMOVED lines=12> */
.L_x_167:
[----:B------:R-:W-:Y:S05]  /*6a90*/  BSYNC B1 ;  /* 0x0000000000017941 */ /* 0x000fea0003800000 */
.L_x_166:
[----:B------:R-:W-:Y:S05]  /*6aa0*/  @P1 BRA `(.L_x_168) ;  /* 0x0000001000301947 */ /* 0x000fea0003800000 */
[----:B-----5:R-:W-:-:S04]  /*6ab0*/  LOP3.LUT R7, R7, 0xff, RZ, 0xc0, !PT ;  /* 0x000000ff07077812 */ /* 0x020fc800078ec0ff */
[----:B------:R-:W-:-:S05]  /*6ac0*/  F2FP.F16.E5M2.UNPACK_B R7, R7 ;  /* 0x00000007ff07723e */ /* 0x000fca00020004ff */
[----:B------:R-:W-:-:S05]  /*6ad0*/  HADD2.F32 R12, -RZ, R7.H0_H0 ;  /* 0x20000007ff0c7230 */ /* 0x000fca0000004100 */
[----:B------:R-:W-:-:S04]  /*6ae0*/  FMUL R7, R12, R9 ;  /* 0x000000090c077220 */ /* 0x000fc80000400000 */
[----:B------:R-:W-:-:S05]  /*6af0*/  FFMA R7, R20, R8, R7 ;  /* 0x0000000814077223 */ /* 0x000fca0000000007 */
[----:B------:R-:W-:-:S05]  /*6b00*/  F2FP.SATFINITE.E5M2.F32.PACK_AB_MERGE_C R7, RZ, R7, RZ ;  /* 0x00000007ff07723e */ /* 0x000fca00048060ff */
[----:B------:R0:W-:Y:S01]  /*6b10*/  STG.E.U8 desc[UR16][R10.64+0x39], R7 ;  /* 0x000039070a007986 */ /* 0x0001e2000c101110 */
[----:B------:R-:W-:Y:S05]  /*6b20*/  BRA `(.L_x_168) ;  /* 0x0000001000107947 */ /* 0x000fea0003800000 */
.L_x_39:
[C---:B------:R-:W-:Y:S01]  /*6b30*/  ISETP.GE.AND P0, PT, R34.reuse, 0x1, PT ;  /* 0x000000012200780c */ /* 0x040fe20003f06270 */
[-C--:B--2---:R-:W-:Y:S01]  /*6b40*/  FMUL R147, R147, R8.reuse ;  /* 0x0000000893937220 */ /* 0x084fe20000400000 */
[----:B------:R-:W-:Y:S01]  /*6b50*/  ISETP.GE.AND P2, PT, R34, 0x9, PT ;  /* 0x000000092200780c */ /* 0x000fe20003f46270 */
[-C--:B------:R-:W-:Y:S01]  /*6b60*/  FMUL R142, R142, R8.reuse ;  /* 0x000000088e8e7220 */ /* 0x080fe20000400000 */
[----:B------:R-:W-:Y:S01]  /*6b70*/  ISETP.LT.OR P1, PT, R33, 0x1, !P0 ;  /* 0x000000012100780c */ /* 0x000fe20004721670 */
[-C--:B------:R-:W-:Y:S01]  /*6b80*/  FMUL R145, R145, R8.reuse ;  /* 0x0000000891917220 */ /* 0x080fe20000400000 */
[----:B------:R-:W-:Y:S01]  /*6b90*/  F2FP.SATFINITE.E5M2.F32.PACK_AB_MERGE_C R147, RZ, R147, RZ ;  /* 0x00000093ff93723e */ /* 0x000fe200048060ff */
[-C--:B------:R-:W-:Y:S01]  /*6ba0*/  FMUL R140, R140, R8.reuse ;  /* 0x000000088c8c7220 */ /* 0x080fe20000400000 */
[----:B------:R-:W-:Y:S01]  /*6bb0*/  ISETP.LT.OR P4, PT, R33, 0x2, !P0 ;  /* 0x000000022100780c */ /* 0x000fe20004781670 */
[-C--:B------:R-:W-:Y:S01]  /*6bc0*/  FMUL R143, R143, R8.reuse ;  /* 0x000000088f8f7220 */ /* 0x080fe20000400000 */
[C---:B------:R-:W-:Y:S01]  /*6bd0*/  ISETP.LT.OR P5, PT, R33.reuse, 0x1, !P2 ;  /* 0x000000012100780c */ /* 0x040fe200057a1670 */
[-C--:B------:R-:W-:Y:S01]  /*6be0*/  FMUL R138, R138, R8.reuse ;  /* 0x000000088a8a7220 */ /* 0x080fe20000400000 */
[----:B------:R-:W-:Y:S01]  /*6bf0*/  ISETP.LT.OR P6, PT, R33, 0x2, !P2 ;  /* 0x000000022100780c */ /* 0x000fe200057c1670 */
[----:B------:R-:W-:Y:S01]  /*6c00*/  FMUL R141, R141, R8 ;  /* 0x000000088d8d7220 */ /* 0x000fe20000400000 */
[----:B------:R-:W-:Y:S01]  /*6c10*/  F2FP.SATFINITE.E5M2.F32.PACK_AB_MERGE_C R7, RZ, R142, RZ ;  /* 0x0000008eff07723e */ /* 0x000fe200048060ff */
[-C--:B------:R-:W-:Y:S01]  /*6c20*/  FMUL R136, R136, R8.reuse ;  /* 0x0000000888887220 */ /* 0x080fe20000400000 */
[----:B------:R-:W-:Y:S01]  /*6c30*/  F2FP.SATFINITE.E5M2.F32.PACK_AB_MERGE_C R145, RZ, R145, RZ ;  /* 0x00000091ff91723e */ /* 0x000fe200048060ff */
[----:B------:R-:W-:Y:S01]  /*6c40*/  @!P1 STG.E.U8 desc[UR16][R16.64], R147 ;  /* 0x0000009310009986 */ /* 0x000fe2000c101110 */
[----:B------:R-:W-:Y:S01]  /*6c50*/  ISETP.LT.OR P1, PT, R33, 0x9, !P0 ;  /* 0x000000092100780c */ /* 0x000fe20004721670 */
[----:B------:R-:W-:Y:S01]  /*6c60*/  FMUL R139, R139, R8 ;  /* 0x000000088b8b7220 */ /* 0x000fe20000400000 */
[----:B------:R-:W-:Y:S01]  /*6c70*/  F2FP.SATFINITE.E5M2.F32.PACK_AB_MERGE_C R25, RZ, R140, RZ ;  /* 0x0000008cff19723e */ /* 0x000fe200048060ff */
[----:B------:R0:W-:Y:S01]  /*6c80*/  @!P4 STG.E.U8 desc[UR16][R16.64+0x1], R7 ;  /* 0x000001071000c986 */ /* 0x0001e2000c101110 */
[----:B------:R-:W-:Y:S01]  /*6c90*/  F2FP.SATFINITE.E5M2.F32.PACK_AB_MERGE_C R143, RZ, R143, RZ ;  /* 0x0000008fff8f723e */ /* 0x000fe200048060ff */
[-C--:B------:R-:W-:Y:S01]  /*6ca0*/  FMUL R134, R134, R8.reuse ;  /* 0x0000000886867220 */ /* 0x080fe20000400000 */
[C---:B------:R-:W-:Y:S01]  /*6cb0*/  ISETP.LT.OR P4, PT, R33.reuse, 0xa, !P0 ;  /* 0x0000000a2100780c */ /* 0x040fe20004781670 */
[----:B------:R-:W-:Y:S01]  /*6cc0*/  @!P5 STG.E.U8 desc[UR16][R14.64], R145 ;  /* 0x000000910e00d986 */ /* 0x000fe2000c101110 */
[----:B------:R-:W-:Y:S01]  /*6cd0*/  ISETP.LT.OR P5, PT, R33, 0x9, !P2 ;  /* 0x000000092100780c */ /* 0x000fe200057a1670 */
[-C--:B------:R-:W-:Y:S01]  /*6ce0*/  FMUL R137, R137, R8.reuse ;  /* 0x0000000889897220 */ /* 0x080fe20000400000 */
[----:B------:R-:W-:Y:S01]  /*6cf0*/  F2FP.SATFINITE.E5M2.F32.PACK_AB_MERGE_C R141, RZ, R141, RZ ;  /* 0x0000008dff8d723e */ /* 0x000fe200048060ff */
[----:B------:R1:W-:Y:S01]  /*6d00*/  @!P6 STG.E.U8 desc[UR16][R14.64+0x1], R25 ;  /* 0x000001190e00e986 */ /* 0x0003e2000c101110 */
[C---:B------:R-:W-:Y:S01]  /*6d10*/  ISETP.LT.OR P6, PT, R33.reuse, 0xa, !P2 ;  /* 0x0000000a2100780c */ /* 0x040fe200057c1670 */
[-C--:B------:R-:W-:Y:S01]  /*6d20*/  FMUL R132, R132, R8.reuse ;  /* 0x0000000884847220 */ /* 0x080fe20000400000 */
[----:B------:R-:W-:Y:S01]  /*6d30*/  F2FP.SATFINITE.E5M2.F32.PACK_AB_MERGE_C R139, RZ, R139, RZ ;  /* 0x0000008bff8b723e */ /* 0x000fe200048060ff */
[----:B------:R-:W-:Y:S01]  /*6d40*/  @!P1 STG.E.U8 desc[UR16][R16.64+0x8], R143 ;  /* 0x0000088f10009986 */ /* 0x000fe2000c101110 */
[----:B------:R-:W-:Y:S01]  /*6d50*/  ISETP.LT.OR P1, PT, R33, 0x11, !P0 ;  /* 0x000000112100780c */ /* 0x000fe20004721670 */
[----:B------:R-:W-:Y:S01]  /*6d60*/  FMUL R135, R135, R8 ;  /* 0x0000000887877220 */ /* 0x000fe20000400000 */
[----:B0-----:R-:W-:Y:S01]  /*6d70*/  F2FP.SATFINITE.E5M2.F32.PACK_AB_MERGE_C R7, RZ, R138, RZ ;  /* 0x0000008aff07723e */ /* 0x001fe200048060ff */
[-C--:B------:R-:W-:Y:S01]  /*6d80*/  FMUL R130, R130, R8.reuse ;  /* 0x0000000882827220 */ /* 0x080fe20000400000 */
[----:B------:R-:W-:Y:S01]  /*6d90*/  F2FP.SATFINITE.E5M2.F32.PACK_AB_MERGE_C R137, RZ, R137, RZ ;  /* 0x00000089ff89723e */ /* 0x000fe200048060ff */
[----:B------:R-:W-:Y:S01]  /*6da0*/  FMUL R133, R133, R8 ;  /* 0x0000000885857220 */ /* 0x000fe20000400000 */
[----:B------:R-:W-:Y:S01]  /*6db0*/  F2FP.SATFINITE.E5M2.F32.PACK_AB_MERGE_C R135, RZ, R135, RZ ;  /* 0x00000087ff87723e */ /* 0x000fe200048060ff */
[----:B------:R0:W-:Y:S01]  /*6dc0*/  @!P4 STG.E.U8 desc[UR16][R16.64+0x9], R7 ;  /* 0x000009071000c986 */ /* 0x0001e2000c101110 */
[----:B-1----:R-:W-:Y:S01]  /*6dd0*/  F2FP.SATFINITE.E5M2.F32.PACK_AB_MERGE_C R25, RZ, R136, RZ ;  /* 0x00000088ff19723e */ /* 0x002fe200048060ff */
        /* <DEDUP_REMOVED lines=15> */
[-C--:B------:R-:W-:Y:S01]  /*6ed0*/  FMUL R127, R127, R8.reuse ;  /* 0x000000087f7f7220 */ /* 0x080fe20000400000 */
[----:B------:R-:W-:Y:S01]  /*6ee0*/  FMUL R122, R122, R8 ;  /* 0x000000087a7a7220 */ /* 0x000fe20000400000 */
[----:B------:R-:W-:Y:S01]  /*6ef0*/  F2FP.SATFINITE.E5M2.F32.PACK_AB_MERGE_C R129, RZ, R129, RZ ;  /* 0x00000081ff81723e */ /* 0x000fe200048060ff */
[----:B------:R0:W-:Y:S01]  /*6f00*/  @!P4 STG.E.U8 desc[UR16][R16.64+0x11], R7 ;  /* 0x000011071000c986 */ /* 0x0001e2000c101110 */
[----:B-1----:R-:W-:Y:S01]  /*6f10*/  F2FP.SATFINITE.E5M2.F32.PACK_AB_MERGE_C R25, RZ, R132, RZ ;  /* 0x00000084ff19723e */ /* 0x002fe200048060ff */
[-C--:B------:R-:W-:Y:S01]  /*6f20*/  FMUL R125, R125, R8.reuse ;  /* 0x000000087d7d7220 */ /* 0x080fe20000400000 */
[C---:B------:R-:W-:Y:S01]  /*6f30*/  ISETP.LT.OR P4, PT, R33.reuse, 0x1a, !P0 ;  /* 0x0000001a2100780c */ /* 0x040fe20004781670 */
[----:B------:R-:W-:Y:S01]  /*6f40*/  @!P5 STG.E.U8 desc[UR16][R14.64+0x10], R137 ;  /* 0x000010890e00d986 */ /* 0x000fe2000c101110 */
[C---:B------:R-:W-:Y:S01]  /*6f50*/  ISETP.LT.OR P5, PT, R33.reuse, 0x19, !P2 ;  /* 0x000000192100780c */ /* 0x040fe200057a1670 */
[-C--:B------:R-:W-:Y:S01]  /*6f60*/  FMUL R120, R120, R8.reuse ;  /* 0x0000000878787220 */ /* 0x080fe20000400000 */
[----:B------:R-:W-:Y:S01]  /*6f70*/  F2FP.SATFINITE.E5M2.F32.PACK_AB_MERGE_C R127, RZ, R127, RZ ;  /* 0x0000007fff7f723e */ /* 0x000fe200048060ff */
[----:B------:R1:W-:Y:S01]  /*6f80*/  @!P6 STG.E.U8 desc[UR16][R14.64+0x11], R25 ;  /* 0x000011190e00e986 */ /* 0x0003e2000c101110 */
[----:B------:R-:W-:Y:S01]  /*6f90*/  ISETP.LT.OR P6, PT, R33, 0x1a, !P2 ;  /* 0x0000001a2100780c */ /* 0x000fe200057c1670 */
        /* <DEDUP_REMOVED lines=8> */
[-C--:B------:R-:W-:Y:S01]  /*7020*/  FMUL R116, R116, R8.reuse ;  /* 0x0000000874747220 */ /* 0x080fe20000400000 */
[----:B------:R-:W-:Y:S01]  /*7030*/  FMUL R114, R114, R8 ;  /* 0x0000000872727220 */ /* 0x000fe20000400000 */
[----:B-1----:R-:W-:Y:S01]  /*7040*/  F2FP.SATFINITE.E5M2.F32.PACK_AB_MERGE_C R25, RZ, R128, RZ ;  /* 0x00000080ff19723e */ /* 0x002fe200048060ff */
[----:B------:R0:W-:Y:S01]  /*7050*/  @!P4 STG.E.U8 desc[UR16][R16.64+0x19], R7 ;  /* 0x000019071000c986 */ /* 0x0001e2000c101110 */
[----:B------:R-:W-:Y:S01]  /*7060*/  ISETP.LT.OR P4, PT, R33, 0x22, !P0 ;  /* 0x000000222100780c */ /* 0x000fe20004781670 */
[-C--:B------:R-:W-:Y:S01]  /*7070*/  FMUL R119, R119, R8.reuse ;  /* 0x0000000877777220 */ /* 0x080fe20000400000 */
[----:B------:R-:W-:Y:S01]  /*7080*/  F2FP.SATFINITE.E5M2.F32.PACK_AB_MERGE_C R121, RZ, R121, RZ ;  /* 0x00000079ff79723e */ /* 0x000fe200048060ff */
[----:B------:R-:W-:Y:S01]  /*7090*/  @!P5 STG.E.U8 desc[UR16][R14.64+0x18], R133 ;  /* 0x000018850e00d986 */ /* 0x000fe2000c101110 */
[----:B------:R-:W-:Y:S01]  /*70a0*/  ISETP.LT.OR P5, PT, R33, 0x21, !P2 ;  /* 0x000000212100780c */ /* 0x000fe200057a1670 */
[----:B------:R-:W-:Y:S01]  /*70b0*/  FMUL R117, R117, R8 ;  /* 0x0000000875757220 */ /* 0x000fe20000400000 */
[----:B------:R-:W-:Y:S01]  /*70c0*/  F2FP.SATFINITE.E5M2.F32.PACK_AB_MERGE_C R27, RZ, R114, RZ ;  /* 0x00000072ff1b723e */ /* 0x000fe200048060ff */
[----:B------:R1:W-:Y:S01]  /*70d0*/  @!P6 STG.E.U8 desc[UR16][R14.64+0x19], R25 ;  /* 0x000019190e00e986 */ /* 0x0003e2000c101110 */
[----:B------:R-:W-:Y:S01]  /*70e0*/  ISETP.LT.OR P6, PT, R33, 0x22, !P2 ;  /* 0x000000222100780c */ /* 0x000fe200057c1670 */
[-C--:B------:R-:W-:Y:S01]  /*70f0*/  FMUL R112, R112, R8.reuse ;  /* 0x0000000870707220 */ /* 0x080fe20000400000 */
[-C--:B------:R-:W-:Y:S01]  /*7100*/  FMUL R115, R115, R8.reuse ;  /* 0x0000000873737220 */ /* 0x080fe20000400000 */
        /* <DEDUP_REMOVED lines=39> */
[-C--:B------:R-:W-:Y:S01]  /*7380*/  FMUL R103, R103, R8.reuse ;  /* 0x0000000867677220 */ /* 0x080fe20000400000 */
[----:B------:R-:W-:Y:S01]  /*7390*/  @!P1 STG.E.U8 desc[UR16][R16.64+0x30], R123 ;  /* 0x0000307b10009986 */ /* 0x000fe2000c101110 */
[----:B------:R-:W-:Y:S01]  /*73a0*/  ISETP.LT.OR P1, PT, R33, 0x39, !P0 ;  /* 0x000000392100780c */ /* 0x000fe20004721670 */
[-C--:B------:R-:W-:Y:S01]  /*73b0*/  FMUL R101, R101, R8.reuse ;  /* 0x0000000865657220 */ /* 0x080fe20000400000 */
[----:B------:R-:W-:Y:S01]  /*73c0*/  ISETP.LT.OR P0, PT, R33, 0x3a, !P0 ;  /* 0x0000003a2100780c */ /* 0x000fe20004701670 */
[----:B------:R-:W-:Y:S01]  /*73d0*/  FMUL R96, R96, R8 ;  /* 0x0000000860607220 */ /* 0x000fe20000400000 */
[----:B0-----:R-:W-:Y:S01]  /*73e0*/  F2FP.SATFINITE.E5M2.F32.PACK_AB_MERGE_C R7, RZ, R118, RZ ;  /* 0x00000076ff07723e */ /* 0x001fe200048060ff */
[-C--:B------:R-:W-:Y:S01]  /*73f0*/  FMUL R94, R94, R8.reuse ;  /* 0x000000085e5e7220 */ /* 0x080fe20000400000 */
[----:B------:R-:W-:Y:S01]  /*7400*/  F2FP.SATFINITE.E5M2.F32.PACK_AB_MERGE_C R105, RZ, R105, RZ ;  /* 0x00000069ff69723e */ /* 0x000fe200048060ff */
[----:B------:R-:W-:Y:S01]  /*7410*/  FMUL R97, R97, R8 ;  /* 0x0000000861617220 */ /* 0x000fe20000400000 */
[----:B-1----:R-:W-:Y:S01]  /*7420*/  F2FP.SATFINITE.E5M2.F32.PACK_AB_MERGE_C R25, RZ, R116, RZ ;  /* 0x00000074ff19723e */ /* 0x002fe200048060ff */
[----:B------:R0:W-:Y:S01]  /*7430*/  @!P4 STG.E.U8 desc[UR16][R16.64+0x31], R7 ;  /* 0x000031071000c986 */ /* 0x0001e2000c101110 */
[----:B------:R-:W-:Y:S01]  /*7440*/  ISETP.LT.OR P4, PT, R33, 0x39, !P2 ;  /* 0x000000392100780c */ /* 0x000fe20005781670 */
[-C--:B------:R-:W-:Y:S01]  /*7450*/  FMUL R99, R99, R8.reuse ;  /* 0x0000000863637220 */ /* 0x080fe20000400000 */
[----:B------:R-:W-:Y:S01]  /*7460*/  ISETP.LT.OR P2, PT, R33, 0x3a, !P2 ;  /* 0x0000003a2100780c */ /* 0x000fe20005741670 */
[----:B------:R-:W-:Y:S01]  /*7470*/  @!P5 STG.E.U8 desc[UR16][R14.64+0x30], R121 ;  /* 0x000030790e00d986 */ /* 0x000fe2000c101110 */
[----:B------:R-:W-:Y:S01]  /*7480*/  F2FP.SATFINITE.E5M2.F32.PACK_AB_MERGE_C R103, RZ, R103, RZ ;  /* 0x00000067ff67723e */ /* 0x000fe200048060ff */
[-C--:B------:R-:W-:Y:S01]  /*7490*/  FMUL R92, R92, R8.reuse ;  /* 0x000000085c5c7220 */ /* 0x080fe20000400000 */
[----:B------:R-:W-:Y:S01]  /*74a0*/  F2FP.SATFINITE.E5M2.F32.PACK_AB_MERGE_C R101, RZ, R101, RZ ;  /* 0x00000065ff65723e */ /* 0x000fe200048060ff */
[----:B------:R-:W-:Y:S01]  /*74b0*/  @!P6 STG.E.U8 desc[UR16][R14.64+0x31], R25 ;  /* 0x000031190e00e986 */ /* 0x000fe2000c101110 */
[----:B------:R-:W-:Y:S01]  /*74c0*/  F2FP.SATFINITE.E5M2.F32.PACK_AB_MERGE_C R97, RZ, R97, RZ ;  /* 0x00000061ff61723e */ /* 0x000fe200048060ff */
[-C--:B------:R-:W-:Y:S01]  /*74d0*/  FMUL R88, R88, R8.reuse ;  /* 0x0000000858587220 */ /* 0x080fe20000400000 */
[-C--:B------:R-:W-:Y:S01]  /*74e0*/  FMUL R95, R95, R8.reuse ;  /* 0x000000085f5f7220 */ /* 0x080fe20000400000 */
[----:B------:R-:W-:Y:S01]  /*74f0*/  @!P0 STG.E.U8 desc[UR16][R16.64+0x39], R27 ;  /* 0x0000391b10008986 */ /* 0x000fe2000c101110 */
[----:B------:R-:W-:Y:S01]  /*7500*/  ISETP.GE.AND P0, PT, R34, 0x81, PT ;  /* 0x000000812200780c */ /* 0x000fe20003f06270 */
[----:B------:R-:W-:Y:S01]  /*7510*/  FMUL R93, R93, R8 ;  /* 0x000000085d5d7220 */ /* 0x000fe20000400000 */
[----:B0-----:R-:W-:Y:S01]  /*7520*/  F2FP.SATFINITE.E5M2.F32.PACK_AB_MERGE_C R7, RZ, R112, RZ ;  /* 0x00000070ff07723e */ /* 0x001fe200048060ff */
[----:B------:R0:W-:Y:S01]  /*7530*/  @!P1 STG.E.U8 desc[UR16][R16.64+0x38], R119 ;  /* 0x0000387710009986 */ /* 0x0001e2000c101110 */
[C---:B------:R-:W-:Y:S01]  /*7540*/  ISETP.LT.OR P6, PT, R33.reuse, 0x1, !P0 ;  /* 0x000000012100780c */ /* 0x040fe200047c1670 */
[-C--:B------:R-:W-:Y:S01]  /*7550*/  FMUL R90, R90, R8.reuse ;  /* 0x000000085a5a7220 */ /* 0x080fe20000400000 */
[----:B------:R-:W-:Y:S01]  /*7560*/  ISETP.LT.OR P5, PT, R33, 0x2, !P0 ;  /* 0x000000022100780c */ /* 0x000fe200047a1670 */
[----:B------:R-:W-:Y:S01]  /*7570*/  @!P4 STG.E.U8 desc[UR16][R14.64+0x38], R117 ;  /* 0x000038750e00c986 */ /* 0x000fe2000c101110 */
[----:B------:R-:W-:Y:S01]  /*7580*/  ISETP.GE.AND P1, PT, R34, 0x89, PT ;  /* 0x000000892200780c */ /* 0x000fe20003f26270 */
[-C--:B------:R-:W-:Y:S01]  /*7590*/  FMUL R23, R23, R8.reuse ;  /* 0x0000000817177220 */ /* 0x080fe20000400000 */
[----:B------:R-:W-:Y:S01]  /*75a0*/  F2FP.SATFINITE.E5M2.F32.PACK_AB_MERGE_C R99, RZ, R99, RZ ;  /* 0x00000063ff63723e */ /* 0x000fe200048060ff */
[----:B------:R1:W-:Y:S01]  /*75b0*/  @!P2 STG.E.U8 desc[UR16][R14.64+0x39], R7 ;  /* 0x000039070e00a986 */ /* 0x0003e2000c101110 */
[----:B------:R-:W-:Y:S01]  /*75c0*/  ISETP.LT.OR P4, PT, R33, 0x1, !P1 ;  /* 0x000000012100780c */ /* 0x000fe20004f81670 */
[-C--:B------:R-:W-:Y:S01]  /*75d0*/  FMUL R91, R91, R8.reuse ;  /* 0x000000085b5b7220 */ /* 0x080fe20000400000 */
[----:B------:R-:W-:Y:S01]  /*75e0*/  ISETP.LT.OR P2, PT, R33, 0xa, !P0 ;  /* 0x0000000a2100780c */ /* 0x000fe20004741670 */
[----:B------:R-:W-:Y:S01]  /*75f0*/  FMUL R89, R89, R8 ;  /* 0x0000000859597220 */ /* 0x000fe20000400000 */
[----:B0-----:R-:W-:Y:S01]  /*7600*/  F2FP.SATFINITE.E5M2.F32.PACK_AB_MERGE_C R17, RZ, R110, RZ ;  /* 0x0000006eff11723e */ /* 0x001fe200048060ff */
[----:B------:R-:W-:Y:S01]  /*7610*/  @!P6 STG.E.U8 desc[UR16][R12.64], R115 ;  /* 0x000000730c00e986 */ /* 0x000fe2000c101110 */
[C---:B------:R-:W-:Y:S01]  /*7620*/  ISETP.LT.OR P6, PT, R33.reuse, 0x2, !P1 ;  /* 0x000000022100780c */ /* 0x040fe20004fc1670 */
[-C--:B------:R-:W-:Y:S01]  /*7630*/  FMUL R22, R22, R8.reuse ;  /* 0x0000000816167220 */ /* 0x080fe20000400000 */
[----:B------:R-:W-:Y:S01]  /*7640*/  F2FP.SATFINITE.E5M2.F32.PACK_AB_MERGE_C R95, RZ, R95, RZ ;  /* 0x0000005fff5f723e */ /* 0x000fe200048060ff */
[----:B------:R-:W-:Y:S01]  /*7650*/  @!P5 STG.E.U8 desc[UR16][R12.64+0x1], R17 ;  /* 0x000001110c00d986 */ /* 0x000fe2000c101110 */
[----:B------:R-:W-:Y:S01]  /*7660*/  ISETP.LT.OR P5, PT, R33, 0x9, !P0 ;  /* 0x000000092100780c */ /* 0x000fe200047a1670 */
[----:B------:R-:W-:Y:S01]  /*7670*/  FMUL R19, R19, R8 ;  /* 0x0000000813137220 */ /* 0x000fe20000400000 */
[----:B-1----:R-:W-:Y:S01]  /*7680*/  F2FP.SATFINITE.E5M2.F32.PACK_AB_MERGE_C R7, RZ, R108, RZ ;  /* 0x0000006cff07723e */ /* 0x002fe200048060ff */
[----:B------:R-:W-:Y:S01]  /*7690*/  @!P4 STG.E.U8 desc[UR16][R10.64], R113 ;  /* 0x000000710a00c986 */ /* 0x000fe2000c101110 */
[----:B------:R-:W-:Y:S01]  /*76a0*/  F2FP.SATFINITE.E5M2.F32.PACK_AB_MERGE_C R15, RZ, R106, RZ ;  /* 0x0000006aff0f723e */ /* 0x000fe200048060ff */
[-C--:B------:R-:W-:Y:S01]  /*76b0*/  FMUL R18, R18, R8.reuse ;  /* 0x0000000812127220 */ /* 0x080fe20000400000 */
[----:B------:R-:W-:Y:S01]  /*76c0*/  ISETP.LT.OR P4, PT, R33, 0x9, !P1 ;  /* 0x000000092100780c */ /* 0x000fe20004f81670 */
[-C--:B------:R-:W-:Y:S01]  /*76d0*/  FMUL R21, R21, R8.reuse ;  /* 0x0000000815157220 */ /* 0x080fe20000400000 */
[----:B------:R-:W-:Y:S01]  /*76e0*/  F2FP.SATFINITE.E5M2.F32.PACK_AB_MERGE_C R93, RZ, R93, RZ ;  /* 0x0000005dff5d723e */ /* 0x000fe200048060ff */
[----:B------:R0:W-:Y:S01]  /*76f0*/  @!P6 STG.E.U8 desc[UR16][R10.64+0x1], R7 ;  /* 0x000001070a00e986 */ /* 0x0001e2000c101110 */
[C---:B------:R-:W-:Y:S01]  /*7700*/  ISETP.LT.OR P6, PT, R33.reuse, 0xa, !P1 ;  /* 0x0000000a2100780c */ /* 0x040fe20004fc1670 */
[----:B------:R-:W-:Y:S01]  /*7710*/  FMUL R20, R20, R8 ;  /* 0x0000000814147220 */ /* 0x000fe20000400000 */
[----:B------:R-:W-:Y:S01]  /*7720*/  F2FP.SATFINITE.E5M2.F32.PACK_AB_MERGE_C R23, RZ, R23, RZ ;  /* 0x00000017ff17723e */ /* 0x000fe200048060ff */
[----:B------:R1:W-:Y:S01]  /*7730*/  @!P2 STG.E.U8 desc[UR16][R12.64+0x9], R15 ;  /* 0x0000090f0c00a986 */ /* 0x0003e2000c101110 */
[----:B------:R-:W-:-:S02]  /*7740*/  ISETP.LT.OR P2, PT, R33, 0x12, !P0 ;  /* 0x000000122100780c */ /* 0x000fc40004741670 */
[----:B------:R-:W-:Y:S01]  /*7750*/  F2FP.SATFINITE.E5M2.F32.PACK_AB_MERGE_C R91, RZ, R91, RZ ;  /* 0x0000005bff5b723e */ /* 0x000fe200048060ff */
[----:B------:R-:W-:Y:S01]  /*7760*/  @!P5 STG.E.U8 desc[UR16][R12.64+0x8], R109 ;  /* 0x0000086d0c00d986 */ /* 0x000fe2000c101110 */
[C---:B------:R-:W-:Y:S02]  /*7770*/  ISETP.LT.OR P5, PT, R33.reuse, 0x11, !P0 ;  /* 0x000000112100780c */ /* 0x040fe400047a1670 */
[----:B------:R-:W-:Y:S01]  /*7780*/  F2FP.SATFINITE.E5M2.F32.PACK_AB_MERGE_C R89, RZ, R89, RZ ;  /* 0x00000059ff59723e */ /* 0x000fe200048060ff */
[----:B------:R-:W-:Y:S01]  /*7790*/  @!P4 STG.E.U8 desc[UR16][R10.64+0x8], R111 ;  /* 0x0000086f0a00c986 */ /* 0x000fe2000c101110 */
[----:B0-----:R-:W-:Y:S02]  /*77a0*/  F2FP.SATFINITE.E5M2.F32.PACK_AB_MERGE_C R7, RZ, R104, RZ ;  /* 0x00000068ff07723e */ /* 0x001fe400048060ff */
[C---:B------:R-:W-:Y:S02]  /*77b0*/  ISETP.LT.OR P4, PT, R33.reuse, 0x11, !P1 ;  /* 0x000000112100780c */ /* 0x040fe40004f81670 */
[----:B-1----:R-:W-:Y:S01]  /*77c0*/  F2FP.SATFINITE.E5M2.F32.PACK_AB_MERGE_C R15, RZ, R100, RZ ;  /* 0x00000064ff0f723e */ /* 0x002fe200048060ff */
[----:B------:R0:W-:Y:S01]  /*77d0*/  @!P6 STG.E.U8 desc[UR16][R10.64+0x9], R7 ;  /* 0x000009070a00e986 */ /* 0x0001e2000c101110 */
[----:B------:R-:W-:-:S02]  /*77e0*/  ISETP.LT.OR P6, PT, R33, 0x12, !P1 ;  /* 0x000000122100780c */ /* 0x000fc40004fc1670 */
[----:B------:R-:W-:Y:S01]  /*77f0*/  F2FP.SATFINITE.E5M2.F32.PACK_AB_MERGE_C R19, RZ, R19, RZ ;  /* 0x00000013ff13723e */ /* 0x000fe200048060ff */
[----:B------:R1:W-:Y:S01]  /*7800*/  @!P2 STG.E.U8 desc[UR16][R12.64+0x11], R15 ;  /* 0x0000110f0c00a986 */ /* 0x0003e2000c101110 */
[C---:B------:R-:W-:Y:S02]  /*7810*/  ISETP.LT.OR P2, PT, R33.reuse, 0x1a, !P0 ;  /* 0x0000001a2100780c */ /* 0x040fe40004741670 */
[----:B------:R-:W-:Y:S01]  /*7820*/  F2FP.SATFINITE.E5M2.F32.PACK_AB_MERGE_C R21, RZ, R21, RZ ;  /* 0x00000015ff15723e */ /* 0x000fe200048060ff */
[----:B------:R-:W-:Y:S01]  /*7830*/  @!P5 STG.E.U8 desc[UR16][R12.64+0x10], R107 ;  /* 0x0000106b0c00d986 */ /* 0x000fe2000c101110 */
[----:B------:R-:W-:Y:S02]  /*7840*/  ISETP.LT.OR P5, PT, R33, 0x19, !P0 ;  /* 0x000000192100780c */ /* 0x000fe400047a1670 */
[----:B------:R-:W-:Y:S01]  /*7850*/  F2FP.SATFINITE.E5M2.F32.PACK_AB_MERGE_C R17, RZ, R20, RZ ;  /* 0x00000014ff11723e */ /* 0x000fe200048060ff */
[----:B------:R-:W-:Y:S01]  /*7860*/  @!P4 STG.E.U8 desc[UR16][R10.64+0x10], R105 ;  /* 0x000010690a00c986 */ /* 0x000fe2000c101110 */
[----:B0-----:R-:W-:-:S02]  /*7870*/  F2FP.SATFINITE.E5M2.F32.PACK_AB_MERGE_C R7, RZ, R102, RZ ;  /* 0x00000066ff07723e */ /* 0x001fc400048060ff */
[C---:B------:R-:W-:Y:S02]  /*7880*/  ISETP.LT.OR P4, PT, R33.reuse, 0x19, !P1 ;  /* 0x000000192100780c */ /* 0x040fe40004f81670 */
[----:B-1----:R-:W-:Y:S01]  /*7890*/  F2FP.SATFINITE.E5M2.F32.PACK_AB_MERGE_C R15, RZ, R98, RZ ;  /* 0x00000062ff0f723e */ /* 0x002fe200048060ff */
[----:B------:R0:W-:Y:S01]  /*78a0*/  @!P6 STG.E.U8 desc[UR16][R10.64+0x11], R7 ;  /* 0x000011070a00e986 */ /* 0x0001e2000c101110 */
[----:B------:R-:W-:-:S03]  /*78b0*/  ISETP.LT.OR P6, PT, R33, 0x1a, !P1 ;  /* 0x0000001a2100780c */ /* 0x000fc60004fc1670 */
[----:B------:R1:W-:Y:S01]  /*78c0*/  @!P2 STG.E.U8 desc[UR16][R12.64+0x19], R15 ;  /* 0x0000190f0c00a986 */ /* 0x0003e2000c101110 */
[----:B------:R-:W-:-:S03]  /*78d0*/  ISETP.LT.OR P2, PT, R33, 0x22, !P0 ;  /* 0x000000222100780c */ /* 0x000fc60004741670 */
[----:B------:R-:W-:Y:S01]  /*78e0*/  @!P5 STG.E.U8 desc[UR16][R12.64+0x18], R103 ;  /* 0x000018670c00d986 */ /* 0x000fe2000c101110 */
[C---:B------:R-:W-:Y:S02]  /*78f0*/  ISETP.LT.OR P5, PT, R33.reuse, 0x21, !P0 ;  /* 0x000000212100780c */ /* 0x040fe400047a1670 */
[----:B0-----:R-:W-:Y:S01]  /*7900*/  F2FP.SATFINITE.E5M2.F32.PACK_AB_MERGE_C R7, RZ, R96, RZ ;  /* 0x00000060ff07723e */ /* 0x001fe200048060ff */
[----:B------:R-:W-:Y:S01]  /*7910*/  @!P4 STG.E.U8 desc[UR16][R10.64+0x18], R101 ;  /* 0x000018650a00c986 */ /* 0x000fe2000c101110 */
        /* <DEDUP_REMOVED lines=25> */
[C---:B------:R-:W-:Y:S02]  /*7ab0*/  ISETP.LT.OR P2, PT, R33.reuse, 0x39, !P0 ;  /* 0x000000392100780c */ /* 0x040fe40004741670 */
[C---:B------:R-:W-:Y:S01]  /*7ac0*/  ISETP.LT.OR P0, PT, R33.reuse, 0x3a, !P0 ;  /* 0x0000003a2100780c */ /* 0x040fe20004701670 */
[----:B------:R1:W-:Y:S01]  /*7ad0*/  @!P5 STG.E.U8 desc[UR16][R12.64+0x30], R91 ;  /* 0x0000305b0c00d986 */ /* 0x0003e2000c101110 */
[C---:B------:R-:W-:Y:S02]  /*7ae0*/  ISETP.LT.OR P5, PT, R33.reuse, 0x39, !P1 ;  /* 0x000000392100780c */ /* 0x040fe40004fa1670 */
[----:B------:R-:W-:Y:S01]  /*7af0*/  ISETP.LT.OR P1, PT, R33, 0x3a, !P1 ;  /* 0x0000003a2100780c */ /* 0x000fe20004f21670 */
[----:B------:R1:W-:Y:S01]  /*7b00*/  @!P4 STG.E.U8 desc[UR16][R10.64+0x30], R89 ;  /* 0x000030590a00c986 */ /* 0x0003e2000c101110 */
[----:B0-----:R-:W-:-:S05]  /*7b10*/  F2FP.SATFINITE.E5M2.F32.PACK_AB_MERGE_C R7, RZ, R22, RZ ;  /* 0x00000016ff07723e */ /* 0x001fca00048060ff */
[----:B------:R1:W-:Y:S04]  /*7b20*/  @!P6 STG.E.U8 desc[UR16][R10.64+0x31], R7 ;  /* 0x000031070a00e986 */ /* 0x0003e8000c101110 */
[----:B------:R1:W-:Y:S04]  /*7b30*/  @!P2 STG.E.U8 desc[UR16][R12.64+0x38], R19 ;  /* 0x000038130c00a986 */ /* 0x0003e8000c101110 */
[----:B------:R1:W-:Y:S04]  /*7b40*/  @!P0 STG.E.U8 desc[UR16][R12.64+0x39], R15 ;  /* 0x0000390f0c008986 */ /* 0x0003e8000c101110 */
[----:B------:R1:W-:Y:S04]  /*7b50*/  @!P5 STG.E.U8 desc[UR16][R10.64+0x38], R21 ;  /* 0x000038150a00d986 */ /* 0x0003e8000c101110 */
[----:B------:R1:W-:Y:S02]  /*7b60*/  @!P1 STG.E.U8 desc[UR16][R10.64+0x39], R17 ;  /* 0x000039110a009986 */ /* 0x0003e4000c101110 */
.L_x_168:
[----:B------:R-:W-:Y:S05]  /*7b70*/  BSYNC B0 ;  /* 0x0000000000007941 */ /* 0x000fea0003800000 */
.L_x_38:
[----:B------:R-:W-:Y:S01]  /*7b80*/  ULDC UR6, c[0x0][0xc] ;  /* 0x0000030000067ab9 */ /* 0x000fe20000000800 */
[----:B------:R-:W-:Y:S01]  /*7b90*/  ULDC UR7, c[0x0][0x10] ;  /* 0x0000040000077ab9 */ /* 0x000fe20000000800 */
[----:B01---5:R-:W0:Y:S01]  /*7ba0*/  LDC R7, c[0x0][0x14] ;  /* 0x00000500ff077b82 */ /* 0x023e220000000800 */
[----:B------:R-:W-:Y:S01]  /*7bb0*/  UIMAD.WIDE.U32 UR6, UR6, UR7, URZ ;  /* 0x00000007060672a5 */ /* 0x000fe2000f8e003f */
[----:B------:R-:W-:Y:S01]  /*7bc0*/  PRMT R10, RZ, 0x7610, R10 ;  /* 0x00007610ff0a7816 */ /* 0x000fe2000000000a */
[----:B------:R-:W-:-:S04]  /*7bd0*/  IMAD.MOV.U32 R11, RZ, RZ, -0x1 ;  /* 0xffffffffff0b7424 */ /* 0x000fc800078e00ff */
[----:B0-----:R-:W-:-:S04]  /*7be0*/  IMAD.WIDE.U32 R2, R7, UR6, R2 ;  /* 0x0000000607027c25 */ /* 0x001fc8000f8e0002 */
[----:B------:R-:W-:Y:S01]  /*7bf0*/  IMAD R7, R7, UR7, RZ ;  /* 0x0000000707077c24 */ /* 0x000fe2000f8e02ff */
[----:B------:R-:W-:Y:S02]  /*7c00*/  ULDC.64 UR6, c[0x0][0x650] ;  /* 0x0001940000067ab9 */ /* 0x000fe40000000a00 */
[----:B------:R-:W-:Y:S01]  /*7c10*/  ISETP.GE.U32.AND P0, PT, R2, UR6, PT ;  /* 0x0000000602007c0c */ /* 0x000fe2000bf06070 */
[----:B------:R-:W-:Y:S02]  /*7c20*/  IMAD.IADD R3, R3, 0x1, R7 ;  /* 0x0000000103037824 */ /* 0x000fe400078e0207 */
[----:B------:R-:W-:-:S03]  /*7c30*/  IMAD.MOV.U32 R7, RZ, RZ, -0x1 ;  /* 0xffffffffff077424 */ /* 0x000fc600078e00ff */
[----:B------:R-:W-:-:S13]  /*7c40*/  ISETP.GE.U32.AND.EX P0, PT, R3, UR7, PT, P0 ;  /* 0x0000000703007c0c */ /* 0x000fda000bf06100 */
[----:B------:R-:W-:Y:S05]  /*7c50*/  @P0 BRA `(.L_x_169) ;  /* 0x0000000400600947 */ /* 0x000fea0003800000 */
[----:B------:R-:W0:Y:S01]  /*7c60*/  S2R R22, SR_CTAID.X ;  /* 0x0000000000167919 */ /* 0x000e220000002500 */
[----:B------:R-:W1:Y:S01]  /*7c70*/  LDC.64 R16, c[0x0][0x628] ;  /* 0x00018a00ff107b82 */ /* 0x000e620000000a00 */
[----:B------:R-:W-:Y:S01]  /*7c80*/  ULDC UR6, c[0x0][0x150] ;  /* 0x0000540000067ab9 */ /* 0x000fe20000000800 */
[----:B--234-:R-:W-:Y:S01]  /*7c90*/  IMAD.MOV.U32 R14, RZ, RZ, R2 ;  /* 0x000000ffff0e7224 */ /* 0x01cfe200078e0002 */
[----:B------:R-:W2:Y:S01]  /*7ca0*/  S2R R24, SR_CTAID.Y ;  /* 0x0000000000187919 */ /* 0x000ea20000002600 */
[----:B------:R-:W-:-:S04]  /*7cb0*/  IMAD.MOV.U32 R15, RZ, RZ, R3 ;  /* 0x000000ffff0f7224 */ /* 0x000fc800078e0003 */
[----:B------:R-:W3:Y:S08]  /*7cc0*/  LDC R25, c[0x0][0x144] ;  /* 0x00005100ff197b82 */ /* 0x000ef00000000800 */
[----:B------:R-:W4:Y:S08]  /*7cd0*/  LDC R18, c[0x0][0x630] ;  /* 0x00018c00ff127b82 */ /* 0x000f300000000800 */
[----:B------:R-:W2:Y:S01]  /*7ce0*/  LDC.64 R20, c[0x0][0x620] ;  /* 0x00018800ff147b82 */ /* 0x000ea20000000a00 */
[----:B-1----:R-:W-:-:S04]  /*7cf0*/  ISETP.NE.U32.AND P0, PT, R16, RZ, PT ;  /* 0x000000ff1000720c */ /* 0x002fc80003f05070 */
[----:B------:R-:W-:Y:S02]  /*7d00*/  ISETP.NE.AND.EX P0, PT, R17, RZ, PT, P0 ;  /* 0x000000ff1100720c */ /* 0x000fe40003f05300 */
[----:B0-----:R-:W-:-:S05]  /*7d10*/  I2FP.F32.U32 R7, R22 ;  /* 0x0000001600077245 */ /* 0x001fca0000201000 */
[----:B------:R-:W-:-:S04]  /*7d20*/  FMUL R7, R7, UR6 ;  /* 0x0000000607077c20 */ /* 0x000fc80008400000 */
[----:B------:R0:W1:Y:S02]  /*7d30*/  F2I.U32.TRUNC.NTZ R23, R7 ;  /* 0x0000000700177305 */ /* 0x000064000020f000 */
[----:B---34-:R-:W-:Y:S05]  /*7d40*/  @!P0 BRA `(.L_x_170) ;  /* 0x0000000000288947 */ /* 0x018fea0003800000 */
[----:B0-----:R-:W0:Y:S02]  /*7d50*/  LDC R7, c[0x0][0x634] ;  /* 0x00018d00ff077b82 */ /* 0x001e240000000800 */
        /* <DEDUP_REMOVED lines=9> */
.L_x_170:
[-CC-:B------:R-:W-:Y:S01]  /*7df0*/  SHF.R.U64 R19, R14, R18.reuse, R15.reuse ;  /* 0x000000120e137219 */ /* 0x180fe2000000120f */
[----:B------:R-:W3:Y:S01]  /*7e00*/  LDC.64 R30, c[0x0][0x640] ;  /* 0x00019000ff1e7b82 */ /* 0x000ee20000000a00 */
[----:B0-----:R-:W-:Y:S01]  /*7e10*/  SHF.R.U32.HI R7, RZ, R18, R15 ;  /* 0x00000012ff077219 */ /* 0x001fe2000001160f */
[----:B-1----:R-:W-:Y:S01]  /*7e20*/  IMAD.MOV R23, RZ, RZ, -R23 ;  /* 0x000000ffff177224 */ /* 0x002fe200078e0a17 */
[----:B------:R-:W-:Y:S01]  /*7e30*/  IADD3 R13, P0, RZ, -R19, RZ ;  /* 0x80000013ff0d7210 */ /* 0x000fe20007f1e0ff */
[----:B------:R-:W-:Y:S02]  /*7e40*/  ULDC UR6, c[0x0][0x154] ;  /* 0x0000550000067ab9 */ /* 0x000fe40000000800 */
[----:B------:R-:W-:Y:S02]  /*7e50*/  IMAD R25, R25, R23, R22 ;  /* 0x0000001719197224 */ /* 0x000fe400078e0216 */
[----:B------:R-:W0:Y:S01]  /*7e60*/  LDC R14, c[0x0][0x618] ;  /* 0x00018600ff0e7b82 */ /* 0x000e220000000800 */
[----:B------:R-:W-:-:S02]  /*7e70*/  IMAD.X R7, RZ, RZ, ~R7, P0 ;  /* 0x000000ffff077224 */ /* 0x000fc400000e0e07 */
[----:B--2---:R-:W-:-:S04]  /*7e80*/  IMAD.WIDE.U32 R10, R13, R20, R2 ;  /* 0x000000140d0a7225 */ /* 0x004fc800078e0002 */
[----:B------:R-:W-:Y:S01]  /*7e90*/  IMAD R12, R7, R20, RZ ;  /* 0x00000014070c7224 */ /* 0x000fe200078e02ff */
[----:B------:R-:W1:Y:S03]  /*7ea0*/  LDC R26, c[0x0][0x608] ;  /* 0x00018200ff1a7b82 */ /* 0x000e660000000800 */
[----:B------:R-:W-:Y:S02]  /*7eb0*/  IMAD R7, R13, R21, R12 ;  /* 0x000000150d077224 */ /* 0x000fe400078e020c */
[----:B------:R-:W-:Y:S02]  /*7ec0*/  IMAD.MOV.U32 R13, RZ, RZ, 0x1 ;  /* 0x00000001ff0d7424 */ /* 0x000fe400078e00ff */
[----:B------:R-:W-:Y:S01]  /*7ed0*/  IMAD.IADD R7, R11, 0x1, R7 ;  /* 0x000000010b077824 */ /* 0x000fe200078e0207 */
[----:B------:R-:W2:Y:S01]  /*7ee0*/  LDC R28, c[0x0][0x658] ;  /* 0x00019600ff1c7b82 */ /* 0x000ea20000000800 */
[----:B------:R-:W-:-:S02]  /*7ef0*/  I2FP.F32.U32 R11, R24 ;  /* 0x00000018000b7245 */ /* 0x000fc40000201000 */
[----:B---3--:R-:W-:-:S03]  /*7f00*/  ISETP.NE.U32.AND P0, PT, R30, RZ, PT ;  /* 0x000000ff1e00720c */ /* 0x008fc60003f05070 */
[----:B------:R-:W-:Y:S01]  /*7f10*/  FMUL R12, R11, UR6 ;  /* 0x000000060b0c7c20 */ /* 0x000fe20008400000 */
[----:B------:R-:W-:Y:S01]  /*7f20*/  ISETP.NE.AND.EX P0, PT, R31, RZ, PT, P0 ;  /* 0x000000ff1f00720c */ /* 0x000fe20003f05300 */
[----:B------:R-:W3:Y:S01]  /*7f30*/  LDC R23, c[0x0][0x148] ;  /* 0x00005200ff177b82 */ /* 0x000ee20000000800 */
[-CC-:B0-----:R-:W-:Y:S01]  /*7f40*/  SHF.R.U64 R18, R10, R14.reuse, R7.reuse ;  /* 0x0000000e0a127219 */ /* 0x181fe20000001207 */
[----:B------:R0:W4:Y:S01]  /*7f50*/  F2I.U32.TRUNC.NTZ R20, R12 ;  /* 0x0000000c00147305 */ /* 0x000122000020f000 */
[----:B------:R-:W-:Y:S01]  /*7f60*/  SHF.R.U32.HI R7, RZ, R14, R7 ;  /* 0x0000000eff077219 */ /* 0x000fe20000011607 */
[----:B------:R-:W-:-:S04]  /*7f70*/  IMAD.MOV.U32 R11, RZ, RZ, -0x1 ;  /* 0xffffffffff0b7424 */ /* 0x000fc800078e00ff */
[----:B------:R-:W0:Y:S01]  /*7f80*/  LDC R22, c[0x0][0x600] ;  /* 0x00018000ff167b82 */ /* 0x000e220000000800 */
[-CC-:B-1----:R-:W-:Y:S02]  /*7f90*/  SHF.R.U64 R16, R18, R26.reuse, R7.reuse ;  /* 0x0000001a12107219 */ /* 0x182fe40000001207 */
[----:B------:R-:W-:-:S05]  /*7fa0*/  SHF.R.U32.HI R7, RZ, R26, R7 ;  /* 0x0000001aff077219 */ /* 0x000fca0000011607 */
[----:B------:R-:W1:Y:S01]  /*7fb0*/  LDC R29, c[0x0][0x648] ;  /* 0x00019200ff1d7b82 */ /* 0x000e620000000800 */
[-C--:B--2---:R-:W-:Y:S02]  /*7fc0*/  SHF.L.U32 R10, R11, R28.reuse, RZ ;  /* 0x0000001c0b0a7219 */ /* 0x084fe400000006ff */
[-CC-:B------:R-:W-:Y:S02]  /*7fd0*/  SHF.R.U64 R21, R16, R28.reuse, R7.reuse ;  /* 0x0000001c10157219 */ /* 0x180fe40000001207 */
[----:B------:R-:W-:Y:S02]  /*7fe0*/  SHF.R.U32.HI R11, RZ, R28, R7 ;  /* 0x0000001cff0b7219 */ /* 0x000fe40000011607 */
[----:B------:R-:W-:Y:S01]  /*7ff0*/  LOP3.LUT R27, RZ, R10, RZ, 0x33, !PT ;  /* 0x0000000aff1b7212 */ /* 0x000fe200078e33ff */
[----:B------:R-:W2:Y:S01]  /*8000*/  LDC R33, c[0x0][0x638] ;  /* 0x00018e00ff217b82 */ /* 0x000ea20000000800 */
[----:B------:R-:W-:Y:S01]  /*8010*/  SHF.L.U32 R28, R13, R28, RZ ;  /* 0x0000001c0d1c7219 */ /* 0x000fe200000006ff */
[----:B------:R-:W-:-:S06]  /*8020*/  IMAD.MOV.U32 R10, RZ, RZ, R21 ;  /* 0x000000ffff0a7224 */ /* 0x000fcc00078e0015 */
[----:B------:R-:W0:Y:S01]  /*8030*/  LDC R34, c[0x0][0x610] ;  /* 0x00018400ff227b82 */ /* 0x000e220000000800 */
[----:B----4-:R-:W-:Y:S05]  /*8040*/  @!P0 BRA `(.L_x_171) ;  /* 0x0000000000288947 */ /* 0x010fea0003800000 */
[----:B------:R-:W4:Y:S02]  /*8050*/  LDC R10, c[0x0][0x64c] ;  /* 0x00019300ff0a7b82 */ /* 0x000f240000000800 */
[----:B----4-:R-:W-:-:S05]  /*8060*/  IADD3 R7, P0, R21, R10, RZ ;  /* 0x0000000a15077210 */ /* 0x010fca0007f1e0ff */
[----:B------:R-:W-:-:S04]  /*8070*/  IMAD.X R17, RZ, RZ, R11, P0 ;  /* 0x000000ffff117224 */ /* 0x000fc800000e060b */
[----:B------:R-:W-:-:S04]  /*8080*/  IMAD.WIDE.U32 R10, R17, R30, RZ ;  /* 0x0000001e110a7225 */ /* 0x000fc800078e00ff */
[----:B0-----:R-:W-:-:S04]  /*8090*/  IMAD.WIDE.U32 R12, P0, R7, R31, R10 ;  /* 0x0000001f070c7225 */ /* 0x001fc8000780000a */
[----:B------:R-:W-:-:S04]  /*80a0*/  IMAD.WIDE.U32 R10, R7, R30, RZ ;  /* 0x0000001e070a7225 */ /* 0x000fc800078e00ff */
[----:B------:R-:W-:Y:S01]  /*80b0*/  IMAD.X R15, RZ, RZ, RZ, P0 ;  /* 0x000000ffff0f7224 */ /* 0x000fe200000e06ff */
[----:B------:R-:W-:Y:S01]  /*80c0*/  IADD3 RZ, P0, R11, R12, RZ ;  /* 0x0000000c0bff7210 */ /* 0x000fe20007f1e0ff */
[----:B------:R-:W-:-:S04]  /*80d0*/  IMAD.MOV.U32 R14, RZ, RZ, R13 ;  /* 0x000000ffff0e7224 */ /* 0x000fc800078e000d */
[----:B------:R-:W-:-:S08]  /*80e0*/  IMAD.WIDE.U32.X R10, R17, R31, R14, P0 ;  /* 0x0000001f110a7225 */ /* 0x000fd000000e040e */
.L_x_171:
[----:B-1----:R-:W-:Y:S01]  /*80f0*/  SHF.R.U64 R7, R10, R29, R11 ;  /* 0x0000001d0a077219 */ /* 0x002fe2000000120b */
[----:B0-----:R-:W-:Y:S01]  /*8100*/  VIADD R11, R22, 0xffffffff ;  /* 0xffffffff160b7836 */ /* 0x001fe20000000000 */
[----:B------:R-:W-:Y:S01]  /*8110*/  LOP3.LUT R32, R16, R27, RZ, 0xc0, !PT ;  /* 0x0000001b10207212 */ /* 0x000fe200078ec0ff */
[----:B------:R-:W-:Y:S02]  /*8120*/  IMAD.MOV R20, RZ, RZ, -R20 ;  /* 0x000000ffff147224 */ /* 0x000fe400078e0a14 */
[----:B------:R-:W-:Y:S01]  /*8130*/  IMAD.MOV R10, RZ, RZ, -R7 ;  /* 0x000000ffff0a7224 */ /* 0x000fe200078e0a07 */
[----:B------:R-:W-:Y:S01]  /*8140*/  LOP3.LUT R18, R18, R11, RZ, 0xc0, !PT ;  /* 0x0000000b12127212 */ /* 0x000fe200078ec0ff */
[----:B------:R-:W-:Y:S02]  /*8150*/  IMAD R32, R28, R7, R32 ;  /* 0x000000071c207224 */ /* 0x000fe400078e0220 */
[----:B---3--:R-:W-:Y:S02]  /*8160*/  @P3 IMAD R25, R23, R20, R24 ;  /* 0x0000001417193224 */ /* 0x008fe400078e0218 */
[----:B--2---:R-:W-:-:S02]  /*8170*/  IMAD R7, R10, R33, R21 ;  /* 0x000000210a077224 */ /* 0x004fc400078e0215 */
[----:B------:R-:W-:Y:S02]  /*8180*/  IMAD R32, R32, R34, R25 ;  /* 0x0000002220207224 */ /* 0x000fe400078e0219 */
[----:B------:R-:W-:Y:S02]  /*8190*/  IMAD R7, R7, R22, R18 ;  /* 0x0000001607077224 */ /* 0x000fe400078e0212 */
[----:B------:R-:W-:-:S03]  /*81a0*/  IMAD.MOV.U32 R10, RZ, RZ, 0x1 ;  /* 0x00000001ff0a7424 */ /* 0x000fc600078e00ff */
[----:B------:R-:W-:Y:S02]  /*81b0*/  SEL R11, R7, R32, !P3 ;  /* 0x00000020070b7207 */ /* 0x000fe40005800000 */
[----:B------:R-:W-:Y:S01]  /*81c0*/  SEL R32, R32, R7, !P3 ;  /* 0x0000000720207207 */ /* 0x000fe20005800000 */
[----:B------:R-:W-:-:S07]  /*81d0*/  IMAD.MOV.U32 R7, RZ, RZ, R19 ;  /* 0x000000ffff077224 */ /* 0x000fce00078e0013 */
.L_x_169:
[----:B------:R-:W-:Y:S01]  /*81e0*/  LOP3.LUT P0, RZ, R10, 0xff, RZ, 0xc0, !PT ;  /* 0x000000ff0aff7812 */ /* 0x000fe2000780c0ff */
[----:B------:R-:W-:-:S12]  /*81f0*/  IMAD.MOV.U32 R10, RZ, RZ, R32 ;  /* 0x000000ffff0a7224 */ /* 0x000fd800078e0020 */
[----:B------:R-:W-:Y:S05]  /*8200*/  @P0 BRA `(.L_x_172) ;  /* 0xffffff90008c0947 */ /* 0x000fea000383ffff */
[----:B------:R-:W-:Y:S05]  /*8210*/  EXIT ;  /* 0x000000000000794d */ /* 0x000fea0003800000 */
.L_x_8:
[----:B-1----:R-:W-:Y:S01]  /*8220*/  ULDC.64 UR4, c[0x0][0x650] ;  /* 0x0001940000047ab9 */ /* 0x002fe20000000a00 */
        /* <DEDUP_REMOVED lines=25> */
.L_x_174:
[----:B------:R-:W0:Y:S01]  /*83c0*/  LDC.64 R28, c[0x0][0x640] ;  /* 0x00019000ff1c7b82 */ /* 0x000e220000000a00 */
[-CC-:B------:R-:W-:Y:S01]  /*83d0*/  SHF.R.U64 R21, R16, R6.reuse, R17.reuse ;  /* 0x0000000610157219 */ /* 0x180fe20000001211 */
[----:B------:R-:W-:Y:S01]  /*83e0*/  IMAD.MOV.U32 R31, RZ, RZ, 0x1 ;  /* 0x00000001ff1f7424 */ /* 0x000fe200078e00ff */
[----:B------:R-:W-:Y:S02]  /*83f0*/  SHF.R.U32.HI R5, RZ, R6, R17 ;  /* 0x00000006ff057219 */ /* 0x000fe40000011611 */
        /* <DEDUP_REMOVED lines=9> */
[----:B0-----:R-:W-:Y:S01]  /*8490*/  ISETP.NE.U32.AND P0, PT, R28, RZ, PT ;  /* 0x000000ff1c00720c */ /* 0x001fe20003f05070 */
[----:B------:R-:W-:-:S03]  /*84a0*/  IMAD.MOV.U32 R11, RZ, RZ, -0x1 ;  /* 0xffffffffff0b7424 */ /* 0x000fc600078e00ff */
[----:B------:R-:W-:Y:S02]  /*84b0*/  ISETP.NE.AND.EX P0, PT, R29, RZ, PT, P0 ;  /* 0x000000ff1d00720c */ /* 0x000fe40003f05300 */
[----:B------:R-:W0:Y:S01]  /*84c0*/  LDC R24, c[0x0][0x600] ;  /* 0x00018000ff187b82 */ /* 0x000e220000000800 */
[-CC-:B-1----:R-:W-:Y:S02]  /*84d0*/  SHF.R.U64 R18, R10, R14.reuse, R5.reuse ;  /* 0x0000000e0a127219 */ /* 0x182fe40000001205 */
[----:B------:R-:W-:-:S05]  /*84e0*/  SHF.R.U32.HI R5, RZ, R14, R5 ;  /* 0x0000000eff057219 */ /* 0x000fca0000011605 */
        /* <DEDUP_REMOVED lines=21> */
.L_x_175:
[----:B-1----:R-:W-:Y:S01]  /*8640*/  SHF.R.U64 R6, R10, R25, R11 ;  /* 0x000000190a067219 */ /* 0x002fe2000000120b */
[----:B0-----:R-:W-:Y:S01]  /*8650*/  VIADD R11, R24, 0xffffffff ;  /* 0xffffffff180b7836 */ /* 0x001fe20000000000 */
[----:B------:R-:W-:Y:S01]  /*8660*/  SHF.L.U32 R9, R31, R26, RZ ;  /* 0x0000001a1f097219 */ /* 0x000fe200000006ff */
[----:B------:R-:W-:Y:S01]  /*8670*/  @P3 IMAD R12, R13, R20, R8 ;  /* 0x000000140d0c3224 */ /* 0x000fe200078e0208 */
[----:B------:R-:W-:Y:S01]  /*8680*/  LOP3.LUT R5, R22, R33, RZ, 0xc0, !PT ;  /* 0x0000002116057212 */ /* 0x000fe200078ec0ff */
[----:B------:R-:W-:Y:S01]  /*8690*/  IMAD.MOV R10, RZ, RZ, -R6 ;  /* 0x000000ffff0a7224 */ /* 0x000fe200078e0a06 */
[----:B------:R-:W-:Y:S01]  /*86a0*/  LOP3.LUT R18, R18, R11, RZ, 0xc0, !PT ;  /* 0x0000000b12127212 */ /* 0x000fe200078ec0ff */
[----:B------:R-:W-:Y:S02]  /*86b0*/  IMAD.MOV.U32 R8, RZ, RZ, 0x1 ;  /* 0x00000001ff087424 */ /* 0x000fe400078e00ff */
[----:B------:R-:W-:Y:S02]  /*86c0*/  IMAD R9, R9, R6, R5 ;  /* 0x0000000609097224 */ /* 0x000fe400078e0205 */
[----:B--2---:R-:W-:-:S02]  /*86d0*/  IMAD R5, R10, R27, R23 ;  /* 0x0000001b0a057224 */ /* 0x004fc400078e0217 */
[----:B---3--:R-:W-:Y:S02]  /*86e0*/  IMAD R6, R9, R30, R12 ;  /* 0x0000001e09067224 */ /* 0x008fe400078e020c */
[----:B------:R-:W-:Y:S01]  /*86f0*/  IMAD R9, R5, R24, R18 ;  /* 0x0000001805097224 */ /* 0x000fe200078e0212 */
[----:B------:R-:W-:Y:S01]  /*8700*/  PRMT R5, R8, 0x7610, R5 ;  /* 0x0000761008057816 */ /* 0x000fe20000000005 */
[----:B------:R-:W-:-:S03]  /*8710*/  IMAD.MOV.U32 R16, RZ, RZ, R21 ;  /* 0x000000ffff107224 */ /* 0x000fc600078e0015 */
[----:B------:R-:W-:Y:S02]  /*8720*/  SEL R17, R9, R6, !P3 ;  /* 0x0000000609117207 */ /* 0x000fe40005800000 */
[----:B------:R-:W-:-:S07]  /*8730*/  SEL R6, R6, R9, !P3 ;  /* 0x0000000906067207 */ /* 0x000fce0005800000 */
.L_x_173:
[----:B------:R-:W-:-:S08]  /*8740*/  NOP ;  /* 0x0000000000007918 */ /* 0x000fd00000000000 */
[----:B------:R-:W0:-:S00]  /*8750*/  USETMAXREG.DEALLOC.CTAPOOL 0x28 ;  /* 0x00000028000079c8 */ /* 0x000e0000080e0500 */
[----:B0-----:R-:W-:-:S13]  /*8760*/  ISETP.NE.AND P0, PT, R7, RZ, PT ;  /* 0x000000ff0700720c */ /* 0x001fda0003f05270 */
[----:B------:R-:W-:Y:S05]  /*8770*/  @P0 EXIT ;  /* 0x000000000000094d */ /* 0x000fea0003800000 */
[----:B------:R-:W-:Y:S01]  /*8780*/  LOP3.LUT P0, RZ, R5, 0xff, RZ, 0xc0, !PT ;  /* 0x000000ff05ff7812 */ /* 0x000fe2000780c0ff */
[----:B------:R-:W-:Y:S02]  /*8790*/  IMAD.MOV.U32 R5, RZ, RZ, 0x1 ;  /* 0x00000001ff057424 */ /* 0x000fe400078e00ff */
[----:B------:R-:W-:-:S10]  /*87a0*/  IMAD.MOV.U32 R12, RZ, RZ, RZ ;  /* 0x000000ffff0c7224 */ /* 0x000fd400078e00ff */
[----:B------:R-:W-:Y:S05]  /*87b0*/  @!P0 BRA `(.L_x_176) ;  /* 0x0000000c00748947 */ /* 0x000fea0003800000 */
[----:B------:R-:W0:Y:S01]  /*87c0*/  LDC R5, c[0x0][0x28c] ;  /* 0x0000a300ff057b82 */ /* 0x000e220000000800 */
[----:B------:R-:W-:Y:S01]  /*87d0*/  ULDC UR5, c[0x0][0x658] ;  /* 0x0001960000057ab9 */ /* 0x000fe20000000800 */
[----:B------:R-:W-:Y:S01]  /*87e0*/  UMOV UR11, 0xffffffff ;  /* 0xffffffff000b7882 */ /* 0x000fe20000000000 */
[----:B------:R-:W-:Y:S01]  /*87f0*/  UMOV UR16, 0x1 ;  /* 0x0000000100107882 */ /* 0x000fe20000000000 */
[----:B------:R-:W-:Y:S01]  /*8800*/  USHF.L.U32 UR11, UR11, UR5, URZ ;  /* 0x000000050b0b7299 */ /* 0x000fe2000800063f */
[----:B------:R-:W-:Y:S01]  /*8810*/  BSSY B0, `(.L_x_176) ;  /* 0x00000d7000007945 */ /* 0x000fe20003800000 */
[----:B------:R-:W-:Y:S01]  /*8820*/  ULDC UR9, c[0x0][0xc] ;  /* 0x0000030000097ab9 */ /* 0x000fe20000000800 */
[----:B------:R-:W-:Y:S01]  /*8830*/  ULDC UR12, c[0x0][0x10] ;  /* 0x00000400000c7ab9 */ /* 0x000fe20000000800 */
[----:B------:R-:W1:Y:S01]  /*8840*/  S2UR UR8, SR_CgaCtaId ;  /* 0x00000000000879c3 */ /* 0x000e620000008800 */
[----:B------:R-:W-:Y:S01]  /*8850*/  ULOP3.LUT UR13, URZ, UR11, URZ, 0x33, !UPT ;  /* 0x0000000b3f0d7292 */ /* 0x000fe2000f8e333f */
[----:B------:R-:W-:Y:S01]  /*8860*/  IMAD.MOV.U32 R14, RZ, RZ, 0x1 ;  /* 0x00000001ff0e7424 */ /* 0x000fe200078e00ff */
[----:B------:R-:W-:Y:S01]  /*8870*/  LOP3.LUT R15, R4, 0x2, RZ, 0xfc, !PT ;  /* 0x00000002040f7812 */ /* 0x000fe200078efcff */
[----:B------:R-:W-:Y:S01]  /*8880*/  IMAD.MOV.U32 R12, RZ, RZ, RZ ;  /* 0x000000ffff0c7224 */ /* 0x000fe200078e00ff */
[----:B------:R-:W-:Y:S01]  /*8890*/  ULDC UR4, c[0x0][0x600] ;  /* 0x0001800000047ab9 */ /* 0x000fe20000000800 */
[----:B------:R-:W-:Y:S01]  /*88a0*/  UMOV UR15, 0x55 ;  /* 0x00000055000f7882 */ /* 0x000fe20000000000 */
[----:B------:R-:W-:-:S02]  /*88b0*/  UIADD3 UR4, UR4, -0x1, URZ ;  /* 0xffffffff04047890 */ /* 0x000fc4000fffe03f */
[----:B------:R-:W-:Y:S01]  /*88c0*/  USHF.L.U32 UR5, UR16, UR5, URZ ;  /* 0x0000000510057299 */ /* 0x000fe2000800063f */
[----:B------:R-:W-:Y:S01]  /*88d0*/  ULDC.64 UR28, c[0x0][0x198] ;  /* 0x00006600001c7ab9 */ /* 0x000fe20000000a00 */
[----:B0-----:R-:W-:-:S05]  /*88e0*/  VIADD R5, R5, 0x1f ;  /* 0x0000001f05057836 */ /* 0x001fca0000000000 */
[----:B------:R-:W-:Y:S01]  /*88f0*/  SHF.R.S32.HI R8, RZ, 0x1f, R5 ;  /* 0x0000001fff087819 */ /* 0x000fe20000011405 */
[----:B-1----:R-:W-:-:S03]  /*8900*/  ULOP3.LUT UR10, UR8, 0x1, URZ, 0xc0, !UPT ;  /* 0x00000001080a7892 */ /* 0x002fc6000f8ec03f */
[----:B------:R-:W-:Y:S01]  /*8910*/  LEA.HI R8, R8, R5, RZ, 0x5 ;  /* 0x0000000508087211 */ /* 0x000fe200078f28ff */
[----:B------:R-:W-:Y:S01]  /*8920*/  USHF.R.U32.HI UR27, URZ, 0x1, UR8 ;  /* 0x000000013f1b7899 */ /* 0x000fe20008011608 */
[----:B------:R-:W-:Y:S01]  /*8930*/  IMAD.MOV.U32 R5, RZ, RZ, 0x1 ;  /* 0x00000001ff057424 */ /* 0x000fe200078e00ff */
[----:B------:R-:W-:Y:S01]  /*8940*/  USHF.L.U32 UR6, UR8, 0x5, URZ ;  /* 0x0000000508067899 */ /* 0x000fe2000800063f */
[----:B------:R-:W-:Y:S01]  /*8950*/  SHF.R.S32.HI R11, RZ, 0x5, R8 ;  /* 0x00000005ff0b7819 */ /* 0x000fe20000011408 */
[----:B------:R-:W-:Y:S02]  /*8960*/  USHF.L.U32 UR7, UR8, 0xa, URZ ;  /* 0x0000000a08077899 */ /* 0x000fe4000800063f */
[----:B------:R-:W-:Y:S02]  /*8970*/  ULOP3.LUT UR8, UR8, 0xfffffffe, URZ, 0xc0, !UPT ;  /* 0xfffffffe08087892 */ /* 0x000fe4000f8ec03f */
[----:B------:R-:W-:Y:S01]  /*8980*/  UISETP.GT.U32.AND UP0, UPT, UR10, 0xffff, UPT ;  /* 0x0000ffff0a00788c */ /* 0x000fe2000bf04070 */
[----:B------:R-:W-:Y:S01]  /*8990*/  VIADD R10, R11, 0x1 ;  /* 0x000000010b0a7836 */ /* 0x000fe20000000000 */
[----:B------:R-:W-:-:S02]  /*89a0*/  USHF.L.U32 UR14, UR16, UR8, URZ ;  /* 0x00000008100e7299 */ /* 0x000fc4000800063f */
[----:B------:R-:W-:Y:S02]  /*89b0*/  ULOP3.LUT UR11, UR8, 0x1, URZ, 0xfc, !UPT ;  /* 0x00000001080b7892 */ /* 0x000fe4000f8efc3f */
[----:B------:R-:W-:Y:S02]  /*89c0*/  UIMAD.WIDE.U32 UR8, UR9, UR12, URZ ;  /* 0x0000000c090872a5 */ /* 0x000fe4000f8e003f */
[----:B------:R-:W-:Y:S01]  /*89d0*/  USEL UR10, UR10, 0xffff, !UP0 ;  /* 0x0000ffff0a0a7887 */ /* 0x000fe2000c000000 */
[----:B------:R-:W-:Y:S01]  /*89e0*/  ULDC UR12, c[0x0][0x14] ;  /* 0x00000500000c7ab9 */ /* 0x000fe20000000800 */
[----:B------:R-:W-:Y:S02]  /*89f0*/  USHF.L.U32 UR11, UR16, UR11, URZ ;  /* 0x0000000b100b7299 */ /* 0x000fe4000800063f */
[----:B------:R-:W-:Y:S02]  /*8a00*/  UIMAD.WIDE.U32 UR24, UR8, UR12, URZ ;  /* 0x0000000c081872a5 */ /* 0x000fe4000f8e003f */
[----:B------:R-:W-:-:S02]  /*8a10*/  UIMAD UR21, UR9, UR12, URZ ;  /* 0x0000000c091572a4 */ /* 0x000fc4000f8e023f */
[----:B------:R-:W-:Y:S02]  /*8a20*/  ULOP3.LUT UR10, UR10, 0xffff, URZ, 0xc0, !UPT ;  /* 0x0000ffff0a0a7892 */ /* 0x000fe4000f8ec03f */
[----:B------:R-:W-:Y:S02]  /*8a30*/  ULOP3.LUT UR6, UR6, 0x20, URZ, 0xc0, !UPT ;  /* 0x0000002006067892 */ /* 0x000fe4000f8ec03f */
[----:B------:R-:W-:Y:S02]  /*8a40*/  ULOP3.LUT UR7, UR7, 0x400, URZ, 0xc0, !UPT ;  /* 0x0000040007077892 */ /* 0x000fe4000f8ec03f */
[----:B------:R-:W-:Y:S02]  /*8a50*/  ULOP3.LUT UR14, UR14, UR11, URZ, 0xfc, !UPT ;  /* 0x0000000b0e0e7292 */ /* 0x000fe4000f8efc3f */
[----:B------:R-:W-:Y:S02]  /*8a60*/  UIADD3 UR21, UR25, UR21, URZ ;  /* 0x0000001519157290 */ /* 0x000fe4000fffe03f */
[----:B------:R-:W-:-:S12]  /*8a70*/  USHF.L.U32 UR15, UR15, UR10, URZ ;  /* 0x0000000a0f0f7299 */ /* 0x000fd8000800063f */
.L_x_187:
[----:B------:R-:W-:-:S03]  /*8a80*/  UMOV UR8, 0xffffffff ;  /* 0xffffffff00087882 */ /* 0x000fc60000000000 */
[----:B------:R-:W-:Y:S05]  /*8a90*/  BRA.DIV UR8, `(.L_x_177) ;  /* 0x0000001a08347947 */ /* 0x000fea000b800000 */
[----:B------:R-:W-:-:S13]  /*8aa0*/  ELECT P0, URZ, PT ;  /* 0x00000000003f782f */ /* 0x000fda0003800000 */
.L_x_216:
[----:B------:R-:W0:Y:S01]  /*8ab0*/  LDC R7, c[0x0][0x28c] ;  /* 0x0000a300ff077b82 */ /* 0x000e220000000800 */
[----:B------:R-:W-:Y:S01]  /*8ac0*/  BSSY B1, `(.L_x_178) ;  /* 0x000003b000017945 */ /* 0x000fe20003800000 */
[----:B0-----:R-:W-:-:S13]  /*8ad0*/  ISETP.LT.OR P0, PT, R7, 0x1, !P0 ;  /* 0x000000010700780c */ /* 0x001fda0004701670 */
[----:B------:R-:W-:Y:S05]  /*8ae0*/  @P0 BRA `(.L_x_179) ;  /* 0x0000000000e00947 */ /* 0x000fea0003800000 */
[----:B------:R-:W-:Y:S01]  /*8af0*/  LEA R9, R6, UR27, 0x2 ;  /* 0x0000001b06097c11 */ /* 0x000fe2000f8e10ff */
[----:B------:R-:W-:Y:S01]  /*8b00*/  IMAD.MOV.U32 R21, RZ, RZ, RZ ;  /* 0x000000ffff157224 */ /* 0x000fe200078e00ff */
[----:B------:R-:W-:Y:S01]  /*8b10*/  LEA R17, R17, UR6, 0x6 ;  /* 0x0000000611117c11 */ /* 0x000fe2000f8e30ff */
[----:B------:R-:W-:Y:S02]  /*8b20*/  IMAD.MOV.U32 R6, RZ, RZ, R10 ;  /* 0x000000ffff067224 */ /* 0x000fe400078e000a */
[----:B------:R-:W-:Y:S02]  /*8b30*/  IMAD.MOV.U32 R7, RZ, RZ, R5 ;  /* 0x000000ffff077224 */ /* 0x000fe400078e0005 */
[----:B------:R-:W-:Y:S02]  /*8b40*/  IMAD.MOV.U32 R8, RZ, RZ, R12 ;  /* 0x000000ffff087224 */ /* 0x000fe400078e000c */
[----:B------:R-:W-:-:S07]  /*8b50*/  IMAD.SHL.U32 R19, R9, 0x40, RZ ;  /* 0x0000004009137824 */ /* 0x000fce00078e00ff */
.L_x_182:
[----:B------:R-:W0:Y:S01]  /*8b60*/  S2R R18, SR_CgaCtaId ;  /* 0x0000000000127919 */ /* 0x000e220000008800 */
[----:B------:R-:W-:Y:S02]  /*8b70*/  MOV R9, 0x400 ;  /* 0x0000040000097802 */ /* 0x000fe40000000f00 */
[----:B------:R-:W-:-:S13]  /*8b80*/  LOP3.LUT P1, RZ, R0, 0x7f, RZ, 0xc0, !PT ;  /* 0x0000007f00ff7812 */ /* 0x000fda000782c0ff */
[----:B------:R-:W1:Y:S01]  /*8b90*/  @!P1 LDC R13, c[0x0][0x500] ;  /* 0x00014000ff0d9b82 */ /* 0x000e620000000800 */
[----:B0-----:R-:W-:Y:S02]  /*8ba0*/  LEA R20, R18, R9, 0x18 ;  /* 0x0000000912147211 */ /* 0x001fe400078ec0ff */
[----:B------:R-:W-:-:S03]  /*8bb0*/  SHF.L.U32 R9, R7, 0x1f, RZ ;  /* 0x0000001f07097819 */ /* 0x000fc600000006ff */
[----:B------:R-:W-:-:S04]  /*8bc0*/  IMAD R18, R8, 0x8, R20 ;  /* 0x0000000808127824 */ /* 0x000fc800078e0214 */
[----:B------:R-:W0:Y:S02]  /*8bd0*/  SYNCS.PHASECHK.TRANS64.TRYWAIT P0, [R18+URZ+0xb0], R9 ;  /* 0x0000b009120075a7 */ /* 0x000e24000800017f */
[----:B01----:R-:W-:Y:S05]  /*8be0*/  @!P0 BRA `(.L_x_180) ;  /* 0x0000001800008947 */ /* 0x003fea0003800000 */
.L_x_217:
[----:B0-----:R-:W-:Y:S01]  /*8bf0*/  PRMT R9, R15, 0x9910, RZ ;  /* 0x000099100f097816 */ /* 0x001fe200000000ff */
[----:B------:R0:W-:Y:S03]  /*8c00*/  @!P1 SYNCS.ARRIVE.TRANS64 RZ, [R18+URZ], R13 ;  /* 0x0000000d12ff99a7 */ /* 0x0001e6000800003f */
[----:B------:R-:W-:-:S13]  /*8c10*/  ISETP.NE.AND P0, PT, R9, 0x2, PT ;  /* 0x000000020900780c */ /* 0x000fda0003f05270 */
[----:B0-----:R-:W-:Y:S05]  /*8c20*/  @P0 BRA `(.L_x_181) ;  /* 0x0000000000040947 */ /* 0x001fea0003800000 */
[----:B------:R-:W-:Y:S01]  /*8c30*/  BPT.TRAP 0x1 ;  /* 0x000000040000795c */ /* 0x000fe20000300000 */
.L_x_181:
[----:B------:R-:W-:Y:S01]  /*8c40*/  LEA R9, R8, UR27, 0x2 ;  /* 0x0000001b08097c11 */ /* 0x000fe2000f8e10ff */
[----:B------:R-:W-:Y:S01]  /*8c50*/  VIADD R6, R6, 0xffffffff ;  /* 0xffffffff06067836 */ /* 0x000fe20000000000 */
[----:B------:R-:W-:Y:S01]  /*8c60*/  R2UR UR11, R8 ;  /* 0x00000000080b72ca */ /* 0x000fe200000e0000 */
[----:B------:R-:W-:Y:S01]  /*8c70*/  UIADD3 UR16, UP0, UR28, 0xf0, URZ ;  /* 0x000000f01c107890 */ /* 0x000fe2000ff1e03f */
[----:B------:R-:W-:Y:S01]  /*8c80*/  R2UR UR22, R20 ;  /* 0x00000000141672ca */ /* 0x000fe200000e0000 */
[----:B------:R-:W-:Y:S01]  /*8c90*/  IMAD.U32 R9, R9, 0x800, R20 ;  /* 0x0000080009097824 */ /* 0x000fe200078e0014 */
[----:B------:R-:W-:Y:S01]  /*8ca0*/  R2UR UR23, R19 ;  /* 0x00000000131772ca */ /* 0x000fe200000e0000 */
[----:B------:R-:W-:Y:S01]  /*8cb0*/  UIADD3 UR32, UP1, UR28, 0x1f0, URZ ;  /* 0x000001f01c207890 */ /* 0x000fe2000ff3e03f */
[----:B------:R-:W-:Y:S01]  /*8cc0*/  R2UR UR9, R18 ;  /* 0x00000000120972ca */ /* 0x000fe200000e0000 */
[----:B------:R-:W-:Y:S01]  /*8cd0*/  UIADD3.X UR17, URZ, UR29, URZ, UP0, !UPT ;  /* 0x0000001d3f117290 */ /* 0x000fe200087fe43f */
[----:B------:R-:W-:Y:S01]  /*8ce0*/  R2UR UR8, R9 ;  /* 0x00000000090872ca */ /* 0x000fe200000e0000 */
[----:B------:R-:W-:Y:S01]  /*8cf0*/  UPRMT UR20, URZ, 0x5410, UR15 ;  /* 0x000054103f147896 */ /* 0x000fe2000800000f */
[----:B------:R-:W-:Y:S01]  /*8d00*/  R2UR UR10, R21 ;  /* 0x00000000150a72ca */ /* 0x000fe200000e0000 */
[----:B------:R-:W-:Y:S01]  /*8d10*/  VIADD R8, R8, 0x1 ;  /* 0x0000000108087836 */ /* 0x000fe20000000000 */
[----:B------:R-:W-:Y:S01]  /*8d20*/  R2UR UR12, R16 ;  /* 0x00000000100c72ca */ /* 0x000fe200000e0000 */
[----:B------:R-:W-:Y:S01]  /*8d30*/  ULEA UR11, UR11, UR7, 0xb ;  /* 0x000000070b0b7291 */ /* 0x000fe2000f8e583f */
[----:B------:R-:W-:Y:S01]  /*8d40*/  R2UR UR26, R17 ;  /* 0x00000000111a72ca */ /* 0x000fe200000e0000 */
[----:B------:R-:W-:Y:S01]  /*8d50*/  UPRMT UR30, URZ, 0x5410, UR14 ;  /* 0x000054103f1e7896 */ /* 0x000fe2000800000e */
[----:B------:R-:W-:Y:S01]  /*8d60*/  ISETP.GT.AND P1, PT, R6, 0x1, PT ;  /* 0x000000010600780c */ /* 0x000fe20003f24270 */
[----:B------:R-:W-:Y:S01]  /*8d70*/  UIADD3 UR22, UR22, 0x2c280, UR11 ;  /* 0x0002c28016167890 */ /* 0x000fe2000fffe00b */
[----:B------:R-:W-:Y:S01]  /*8d80*/  ISETP.NE.AND P0, PT, R8, 0x16, PT ;  /* 0x000000160800780c */ /* 0x000fe20003f05270 */
[----:B------:R-:W-:Y:S01]  /*8d90*/  UIADD3.X UR33, URZ, UR29, URZ, UP1, !UPT ;  /* 0x0000001d3f217290 */ /* 0x000fe20008ffe43f */
[----:B------:R-:W-:Y:S01]  /*8da0*/  VIADD R21, R21, 0x20 ;  /* 0x0000002015157836 */ /* 0x000fe20000000000 */
[----:B------:R-:W-:Y:S01]  /*8db0*/  UIADD3 UR8, UR8, 0x280, URZ ;  /* 0x0000028008087890 */ /* 0x000fe2000fffe03f */
[----:B------:R-:W-:Y:S01]  /*8dc0*/  SEL R18, RZ, 0x1, P0 ;  /* 0x00000001ff127807 */ /* 0x000fe20000000000 */
[----:B------:R-:W-:Y:S01]  /*8dd0*/  UMOV UR18, 0x0 ;  /* 0x0000000000127882 */ /* 0x000fe20000000000 */
[----:B------:R-:W-:Y:S01]  /*8de0*/  UMOV UR19, 0x10000000 ;  /* 0x1000000000137882 */ /* 0x000fe20000000000 */
[----:B------:R-:W-:Y:S01]  /*8df0*/  UMOV UR11, UR23 ;  /* 0x00000017000b7c82 */ /* 0x000fe20008000000 */
[----:B------:R-:W-:-:S02]  /*8e00*/  LOP3.LUT R7, R7, R18, RZ, 0x3c, !PT ;  /* 0x0000001207077212 */ /* 0x000fc400078e3cff */
[----:B------:R-:W-:Y:S02]  /*8e10*/  SEL R8, R8, RZ, P0 ;  /* 0x000000ff08087207 */ /* 0x000fe40000000000 */
[----:B------:R0:W-:Y:S02]  /*8e20*/  UTMALDG.3D.MULTICAST [UR8], [UR16], UR20, desc[UR18] ;  /* 0x00001208100073b4 */ /* 0x0001e40008011814 */
[----:B0-----:R-:W-:Y:S01]  /*8e30*/  UMOV UR8, UR22 ;  /* 0x0000001600087c82 */ /* 0x001fe20008000000 */
[----:B------:R-:W-:Y:S02]  /*8e40*/  UMOV UR11, UR26 ;  /* 0x0000001a000b7c82 */ /* 0x000fe40008000000 */
[----:B------:R0:W-:Y:S02]  /*8e50*/  UTMALDG.3D.MULTICAST [UR8], [UR32], UR30, desc[UR18] ;  /* 0x00001208200073b4 */ /* 0x0001e4000801181e */
[----:B0-----:R-:W-:Y:S05]  /*8e60*/  @P1 BRA `(.L_x_182) ;  /* 0xfffffffc003c1947 */ /* 0x001fea000383ffff */
.L_x_179:
[----:B------:R-:W-:Y:S05]  /*8e70*/  BSYNC B1 ;  /* 0x0000000000017941 */ /* 0x000fea0003800000 */
.L_x_178:
[----:B------:R-:W-:Y:S01]  /*8e80*/  LOP3.LUT P1, RZ, R14, 0xff, RZ, 0xc0, !PT ;  /* 0x000000ff0eff7812 */ /* 0x000fe2000782c0ff */
[C---:B------:R-:W-:Y:S01]  /*8e90*/  IMAD.IADD R9, R11.reuse, 0x1, R12 ;  /* 0x000000010b097824 */ /* 0x040fe200078e020c */
[----:B------:R-:W-:Y:S01]  /*8ea0*/  ULDC.64 UR8, c[0x0][0x650] ;  /* 0x0001940000087ab9 */ /* 0x000fe20000000a00 */
[----:B------:R-:W-:Y:S01]  /*8eb0*/  ISETP.GE.U32.AND P2, PT, R11, 0x16, PT ;  /* 0x000000160b00780c */ /* 0x000fe20003f46070 */
[----:B------:R-:W-:Y:S01]  /*8ec0*/  BSSY B1, `(.L_x_183) ;  /* 0x0000069000017945 */ /* 0x000fe20003800000 */
[----:B------:R-:W-:Y:S01]  /*8ed0*/  IMAD.MOV.U32 R17, RZ, RZ, -0x1 ;  /* 0xffffffffff117424 */ /* 0x000fe200078e00ff */
[----:B------:R-:W-:Y:S01]  /*8ee0*/  ISETP.GT.U32.AND P0, PT, R9, 0x15, PT ;  /* 0x000000150900780c */ /* 0x000fe20003f04070 */
[----:B------:R-:W-:Y:S01]  /*8ef0*/  IMAD.MOV.U32 R16, RZ, RZ, -0x1 ;  /* 0xffffffffff107424 */ /* 0x000fe200078e00ff */
[----:B------:R-:W-:Y:S02]  /*8f00*/  PRMT R14, RZ, 0x7610, R14 ;  /* 0x00007610ff0e7816 */ /* 0x000fe4000000000e */
[----:B------:R-:W-:-:S03]  /*8f10*/  ISETP.LT.U32.AND P0, PT, R11, 0x16, P0 ;  /* 0x000000160b00780c */ /* 0x000fc60000701070 */
[----:B------:R-:W0:Y:S01]  /*8f20*/  @P1 S2R R7, SR_CgaCtaId ;  /* 0x0000000000071919 */ /* 0x000e220000008800 */
[----:B------:R-:W-:-:S04]  /*8f30*/  @P1 MOV R6, 0x400 ;  /* 0x0000040000061802 */ /* 0x000fc80000000f00 */
[----:B0-----:R-:W-:Y:S01]  /*8f40*/  @P1 LEA R8, R7, R6, 0x18 ;  /* 0x0000000607081211 */ /* 0x001fe200078ec0ff */
[----:B------:R-:W-:Y:S01]  /*8f50*/  IMAD.WIDE.U32 R6, R9, -0x45d1745d, RZ ;  /* 0xba2e8ba309067825 */ /* 0x000fe200078e00ff */
[----:B------:R-:W-:Y:S02]  /*8f60*/  SEL R6, RZ, 0x1, !P0 ;  /* 0x00000001ff067807 */ /* 0x000fe40004000000 */
[----:B------:R0:W-:Y:S01]  /*8f70*/  @P1 SYNCS.ARRIVE.TRANS64.A1T0 RZ, [R8+URZ+0x178], RZ ;  /* 0x000178ff08ff19a7 */ /* 0x0001e2000810003f */
[----:B------:R-:W-:Y:S02]  /*8f80*/  IADD3 R2, P1, R2, UR24, RZ ;  /* 0x0000001802027c10 */ /* 0x000fe4000ff3e0ff */
[----:B------:R-:W-:Y:S01]  /*8f90*/  LOP3.LUT R5, R5, R6, RZ, 0x3c, !PT ;  /* 0x0000000605057212 */ /* 0x000fe200078e3cff */
[----:B------:R-:W-:Y:S01]  /*8fa0*/  IMAD.MOV.U32 R6, RZ, RZ, -0x1 ;  /* 0xffffffffff067424 */ /* 0x000fe200078e00ff */
[----:B------:R-:W-:Y:S02]  /*8fb0*/  IADD3.X R3, R3, UR21, RZ, P1, !PT ;  /* 0x0000001503037c10 */ /* 0x000fe40008ffe4ff */
[----:B------:R-:W-:-:S02]  /*8fc0*/  ISETP.GE.U32.AND P0, PT, R2, UR8, PT ;  /* 0x0000000802007c0c */ /* 0x000fc4000bf06070 */
[----:B0-----:R-:W-:Y:S02]  /*8fd0*/  SHF.R.U32.HI R8, RZ, 0x4, R7 ;  /* 0x00000004ff087819 */ /* 0x001fe40000011607 */
[----:B------:R-:W-:Y:S02]  /*8fe0*/  ISETP.GE.U32.AND.EX P0, PT, R3, UR9, PT, P0 ;  /* 0x0000000903007c0c */ /* 0x000fe4000bf06100 */
[----:B------:R-:W-:Y:S01]  /*8ff0*/  @P2 LOP3.LUT R5, R5, 0x1, R8, 0x78, !PT ;  /* 0x0000000105052812 */ /* 0x000fe200078e7808 */
[----:B------:R-:W-:Y:S01]  /*9000*/  IMAD R12, R8, -0x16, R9 ;  /* 0xffffffea080c7824 */ /* 0x000fe200078e0209 */
[----:B------:R-:W-:-:S09]  /*9010*/  PRMT R7, RZ, 0x7610, R7 ;  /* 0x00007610ff077816 */ /* 0x000fd20000000007 */
[----:B------:R-:W-:Y:S05]  /*9020*/  @P0 BRA `(.L_x_184) ;  /* 0x0000000400480947 */ /* 0x000fea0003800000 */
[----:B------:R-:W0:Y:S01]  /*9030*/  S2R R17, SR_CTAID.X ;  /* 0x0000000000117919 */ /* 0x000e220000002500 */
[----:B------:R-:W-:Y:S01]  /*9040*/  ULDC.64 UR8, c[0x0][0x628] ;  /* 0x00018a0000087ab9 */ /* 0x000fe20000000a00 */
[----:B------:R-:W1:Y:S01]  /*9050*/  LDC R18, c[0x0][0x144] ;  /* 0x00005100ff127b82 */ /* 0x000e620000000800 */
[----:B------:R-:W-:Y:S01]  /*9060*/  ISETP.NE.U32.AND P0, PT, RZ, UR8, PT ;  /* 0x00000008ff007c0c */ /* 0x000fe2000bf05070 */
[----:B------:R-:W2:Y:S01]  /*9070*/  S2R R13, SR_CTAID.Y ;  /* 0x00000000000d7919 */ /* 0x000ea20000002600 */
[----:B------:R-:W-:Y:S01]  /*9080*/  ULDC UR10, c[0x0][0x150] ;  /* 0x00005400000a7ab9 */ /* 0x000fe20000000800 */
[----:B------:R-:W-:Y:S01]  /*9090*/  ULDC UR11, c[0x0][0x630] ;  /* 0x00018c00000b7ab9 */ /* 0x000fe20000000800 */
[----:B------:R-:W-:Y:S01]  /*90a0*/  ISETP.NE.AND.EX P0, PT, RZ, UR9, PT, P0 ;  /* 0x00000009ff007c0c */ /* 0x000fe2000bf05300 */
[----:B------:R-:W-:Y:S01]  /*90b0*/  IMAD.MOV.U32 R6, RZ, RZ, R2 ;  /* 0x000000ffff067224 */ /* 0x000fe200078e0002 */
[----:B0-----:R-:W-:-:S05]  /*90c0*/  I2FP.F32.U32 R7, R17 ;  /* 0x0000001100077245 */ /* 0x001fca0000201000 */
[----:B------:R-:W-:Y:S01]  /*90d0*/  FMUL R20, R7, UR10 ;  /* 0x0000000a07147c20 */ /* 0x000fe20008400000 */
[----:B------:R-:W-:-:S05]  /*90e0*/  IMAD.MOV.U32 R7, RZ, RZ, R3 ;  /* 0x000000ffff077224 */ /* 0x000fca00078e0003 */
[----:B--2---:R-:W-:Y:S05]  /*90f0*/  @!P0 BRA `(.L_x_185) ;  /* 0x0000000000288947 */ /* 0x004fea0003800000 */
[----:B------:R-:W-:Y:S02]  /*9100*/  ULDC UR10, c[0x0][0x634] ;  /* 0x00018d00000a7ab9 */ /* 0x000fe40000000800 */
[----:B------:R-:W-:-:S05]  /*9110*/  IADD3 R7, P0, R2, UR10, RZ ;  /* 0x0000000a02077c10 */ /* 0x000fca000ff1e0ff */
[----:B------:R-:W-:-:S04]  /*9120*/  IMAD.X R19, RZ, RZ, R3, P0 ;  /* 0x000000ffff137224 */ /* 0x000fc800000e0603 */
[----:B------:R-:W-:-:S04]  /*9130*/  IMAD.WIDE.U32 R8, R19, UR8, RZ ;  /* 0x0000000813087c25 */ /* 0x000fc8000f8e00ff */
[----:B------:R-:W-:-:S04]  /*9140*/  IMAD.WIDE.U32 R8, P0, R7, UR9, R8 ;  /* 0x0000000907087c25 */ /* 0x000fc8000f800008 */
[----:B------:R-:W-:-:S04]  /*9150*/  IMAD.WIDE.U32 R6, R7, UR8, RZ ;  /* 0x0000000807067c25 */ /* 0x000fc8000f8e00ff */
[----:B------:R-:W-:Y:S01]  /*9160*/  IMAD.MOV.U32 R6, RZ, RZ, R9 ;  /* 0x000000ffff067224 */ /* 0x000fe200078e0009 */
[----:B------:R-:W-:Y:S01]  /*9170*/  IADD3 RZ, P1, R7, R8, RZ ;  /* 0x0000000807ff7210 */ /* 0x000fe20007f3e0ff */
[----:B------:R-:W-:-:S04]  /*9180*/  IMAD.X R7, RZ, RZ, RZ, P0 ;  /* 0x000000ffff077224 */ /* 0x000fc800000e06ff */
[----:B------:R-:W-:-:S08]  /*9190*/  IMAD.WIDE.U32.X R6, R19, UR9, R6, P1 ;  /* 0x0000000913067c25 */ /* 0x000fd000088e0406 */
.L_x_185:
[--C-:B------:R-:W-:Y:S01]  /*91a0*/  SHF.R.U64 R16, R6, UR11, R7.reuse ;  /* 0x0000000b06107c19 */ /* 0x100fe20008001207 */
[----:B------:R-:W0:Y:S01]  /*91b0*/  F2I.U32.TRUNC.NTZ R20, R20 ;  /* 0x0000001400147305 */ /* 0x000e22000020f000 */
[----:B------:R-:W-:Y:S01]  /*91c0*/  SHF.R.U32.HI R6, RZ, UR11, R7 ;  /* 0x0000000bff067c19 */ /* 0x000fe20008011607 */
[----:B------:R-:W-:Y:S01]  /*91d0*/  ULDC.64 UR8, c[0x0][0x620] ;  /* 0x0001880000087ab9 */ /* 0x000fe20000000a00 */
[----:B------:R-:W-:Y:S01]  /*91e0*/  IADD3 R9, P0, RZ, -R16, RZ ;  /* 0x80000010ff097210 */ /* 0x000fe20007f1e0ff */
[----:B------:R-:W-:-:S04]  /*91f0*/  ULDC.64 UR10, c[0x0][0x640] ;  /* 0x00019000000a7ab9 */ /* 0x000fc80000000a00 */
[----:B------:R-:W-:Y:S01]  /*9200*/  IMAD.X R6, RZ, RZ, ~R6, P0 ;  /* 0x000000ffff067224 */ /* 0x000fe200000e0e06 */
[----:B------:R-:W-:-:S03]  /*9210*/  ISETP.NE.U32.AND P0, PT, RZ, UR10, PT ;  /* 0x0000000aff007c0c */ /* 0x000fc6000bf05070 */
[----:B------:R-:W-:Y:S01]  /*9220*/  IMAD R8, R6, UR8, RZ ;  /* 0x0000000806087c24 */ /* 0x000fe2000f8e02ff */
[----:B------:R-:W-:Y:S01]  /*9230*/  ISETP.NE.AND.EX P0, PT, RZ, UR11, PT, P0 ;  /* 0x0000000bff007c0c */ /* 0x000fe2000bf05300 */
[----:B------:R-:W-:Y:S01]  /*9240*/  IMAD.WIDE.U32 R6, R9, UR8, R2 ;  /* 0x0000000809067c25 */ /* 0x000fe2000f8e0002 */
[----:B------:R-:W-:-:S03]  /*9250*/  ULDC UR8, c[0x0][0x618] ;  /* 0x0001860000087ab9 */ /* 0x000fc60000000800 */
[----:B------:R-:W-:Y:S01]  /*9260*/  IMAD R9, R9, UR9, R8 ;  /* 0x0000000909097c24 */ /* 0x000fe2000f8e0208 */
[----:B------:R-:W-:Y:S01]  /*9270*/  ULDC UR9, c[0x0][0x154] ;  /* 0x0000550000097ab9 */ /* 0x000fe20000000800 */
[----:B0-----:R-:W-:Y:S02]  /*9280*/  IMAD.MOV R8, RZ, RZ, -R20 ;  /* 0x000000ffff087224 */ /* 0x001fe400078e0a14 */
[----:B------:R-:W-:Y:S01]  /*9290*/  IMAD.IADD R7, R7, 0x1, R9 ;  /* 0x0000000107077824 */ /* 0x000fe200078e0209 */
[----:B------:R-:W0:Y:S01]  /*92a0*/  LDC R20, c[0x0][0x148] ;  /* 0x00005200ff147b82 */ /* 0x000e220000000800 */
[----:B-1----:R-:W-:Y:S01]  /*92b0*/  IMAD R17, R18, R8, R17 ;  /* 0x0000000812117224 */ /* 0x002fe200078e0211 */
[----:B------:R-:W-:Y:S02]  /*92c0*/  I2FP.F32.U32 R8, R13 ;  /* 0x0000000d00087245 */ /* 0x000fe40000201000 */
[--C-:B------:R-:W-:Y:S02]  /*92d0*/  SHF.R.U64 R18, R6, UR8, R7.reuse ;  /* 0x0000000806127c19 */ /* 0x100fe40008001207 */
[----:B------:R-:W-:Y:S01]  /*92e0*/  SHF.R.U32.HI R7, RZ, UR8, R7 ;  /* 0x00000008ff077c19 */ /* 0x000fe20008011607 */
[----:B------:R-:W-:Y:S01]  /*92f0*/  FMUL R8, R8, UR9 ;  /* 0x0000000908087c20 */ /* 0x000fe20008400000 */
[----:B------:R-:W-:-:S02]  /*9300*/  ULDC UR8, c[0x0][0x608] ;  /* 0x0001820000087ab9 */ /* 0x000fc40000000800 */
[--C-:B------:R-:W-:Y:S01]  /*9310*/  SHF.R.U64 R22, R18, UR8, R7.reuse ;  /* 0x0000000812167c19 */ /* 0x100fe20008001207 */
[----:B------:R1:W2:Y:S01]  /*9320*/  F2I.U32.TRUNC.NTZ R23, R8 ;  /* 0x0000000800177305 */ /* 0x0002a2000020f000 */
[----:B------:R-:W-:Y:S01]  /*9330*/  SHF.R.U32.HI R7, RZ, UR8, R7 ;  /* 0x00000008ff077c19 */ /* 0x000fe20008011607 */
[----:B------:R-:W-:-:S03]  /*9340*/  ULDC UR8, c[0x0][0x658] ;  /* 0x0001960000087ab9 */ /* 0x000fc60000000800 */
[--C-:B------:R-:W-:Y:S02]  /*9350*/  SHF.R.U64 R19, R22, UR8, R7.reuse ;  /* 0x0000000816137c19 */ /* 0x100fe40008001207 */
[----:B------:R-:W-:-:S03]  /*9360*/  SHF.R.U32.HI R21, RZ, UR8, R7 ;  /* 0x00000008ff157c19 */ /* 0x000fc60008011607 */
[----:B------:R-:W-:Y:S02]  /*9370*/  IMAD.MOV.U32 R6, RZ, RZ, R19 ;  /* 0x000000ffff067224 */ /* 0x000fe400078e0013 */
[----:B------:R-:W-:Y:S01]  /*9380*/  IMAD.MOV.U32 R7, RZ, RZ, R21 ;  /* 0x000000ffff077224 */ /* 0x000fe200078e0015 */
[----:B-1----:R-:W-:Y:S06]  /*9390*/  @!P0 BRA `(.L_x_186) ;  /* 0x0000000000288947 */ /* 0x002fec0003800000 */
        /* <DEDUP_REMOVED lines=10> */
.L_x_186:
[----:B------:R-:W-:Y:S01]  /*9440*/  ULDC UR8, c[0x0][0x648] ;  /* 0x0001920000087ab9 */ /* 0x000fe20000000800 */
[----:B--2---:R-:W-:Y:S01]  /*9450*/  IMAD.MOV R23, RZ, RZ, -R23 ;  /* 0x000000ffff177224 */ /* 0x004fe200078e0a17 */
[----:B------:R-:W-:Y:S01]  /*9460*/  SHF.R.U64 R7, R6, UR8, R7 ;  /* 0x0000000806077c19 */ /* 0x000fe20008001207 */
[----:B------:R-:W-:Y:S01]  /*9470*/  ULDC UR8, c[0x0][0x638] ;  /* 0x00018e0000087ab9 */ /* 0x000fe20000000800 */
[----:B------:R-:W-:Y:S01]  /*9480*/  LOP3.LUT R6, R22, UR13, RZ, 0xc0, !PT ;  /* 0x0000000d16067c12 */ /* 0x000fe2000f8ec0ff */
[----:B0-----:R-:W-:Y:S01]  /*9490*/  @P3 IMAD R17, R20, R23, R13 ;  /* 0x0000001714113224 */ /* 0x001fe200078e020d */
[----:B------:R-:W-:Y:S01]  /*94a0*/  LOP3.LUT R18, R18, UR4, RZ, 0xc0, !PT ;  /* 0x0000000412127c12 */ /* 0x000fe2000f8ec0ff */
[----:B------:R-:W-:Y:S01]  /*94b0*/  IMAD.MOV R8, RZ, RZ, -R7 ;  /* 0x000000ffff087224 */ /* 0x000fe200078e0a07 */
[----:B------:R-:W-:Y:S01]  /*94c0*/  ULDC UR9, c[0x0][0x610] ;  /* 0x0001840000097ab9 */ /* 0x000fe20000000800 */
[----:B------:R-:W-:Y:S02]  /*94d0*/  IMAD R6, R7, UR5, R6 ;  /* 0x0000000507067c24 */ /* 0x000fe4000f8e0206 */
[----:B------:R-:W-:Y:S01]  /*94e0*/  IMAD R19, R8, UR8, R19 ;  /* 0x0000000808137c24 */ /* 0x000fe2000f8e0213 */
[----:B------:R-:W-:Y:S01]  /*94f0*/  ULDC UR8, c[0x0][0x600] ;  /* 0x0001800000087ab9 */ /* 0x000fe20000000800 */
[----:B------:R-:W-:-:S02]  /*9500*/  IMAD R6, R6, UR9, R17 ;  /* 0x0000000906067c24 */ /* 0x000fc4000f8e0211 */
[----:B------:R-:W-:Y:S02]  /*9510*/  IMAD R19, R19, UR8, R18 ;  /* 0x0000000813137c24 */ /* 0x000fe4000f8e0212 */
[----:B------:R-:W-:-:S03]  /*9520*/  IMAD.MOV.U32 R7, RZ, RZ, 0x1 ;  /* 0x00000001ff077424 */ /* 0x000fc600078e00ff */
[----:B------:R-:W-:Y:S02]  /*9530*/  SEL R17, R19, R6, !P3 ;  /* 0x0000000613117207 */ /* 0x000fe40005800000 */
[----:B------:R-:W-:-:S07]  /*9540*/  SEL R6, R6, R19, !P3 ;  /* 0x0000001306067207 */ /* 0x000fce0005800000 */
.L_x_184:
[----:B------:R-:W-:Y:S05]  /*9550*/  BSYNC B1 ;  /* 0x0000000000017941 */ /* 0x000fea0003800000 */
.L_x_183:
[----:B------:R-:W-:-:S13]  /*9560*/  LOP3.LUT P0, RZ, R7, 0xff, RZ, 0xc0, !PT ;  /* 0x000000ff07ff7812 */ /* 0x000fda000780c0ff */
[----:B------:R-:W-:Y:S05]  /*9570*/  @P0 BRA `(.L_x_187) ;  /* 0xfffffff400400947 */ /* 0x000fea000383ffff */
[----:B------:R-:W-:Y:S05]  /*9580*/  BSYNC B0 ;  /* 0x0000000000007941 */ /* 0x000fea0003800000 */
.L_x_176:
[----:B------:R-:W-:-:S03]  /*9590*/  UMOV UR8, 0xffffffff ;  /* 0xffffffff00087882 */ /* 0x000fc60000000000 */
[----:B------:R-:W-:Y:S05]  /*95a0*/  BRA.DIV UR8, `(.L_x_188) ;  /* 0x0000000e08a47947 */ /* 0x000fea000b800000 */
[----:B------:R-:W-:-:S13]  /*95b0*/  ELECT P0, URZ, PT ;  /* 0x00000000003f782f */ /* 0x000fda0003800000 */
.L_x_220:
[----:B------:R-:W-:Y:S04]  /*95c0*/  BSSY B0, `(.L_x_189) ;  /* 0x00000cd000007945 */ /* 0x000fe80003800000 */
[----:B------:R-:W-:Y:S05]  /*95d0*/  @!P0 BRA `(.L_x_190) ;  /* 0x0000000c002c8947 */ /* 0x000fea0003800000 */
[----:B------:R-:W-:-:S04]  /*95e0*/  LOP3.LUT R4, R4, 0x2, RZ, 0xfc, !PT ;  /* 0x0000000204047812 */ /* 0x000fc800078efcff */
[----:B------:R-:W-:-:S13]  /*95f0*/  ISETP.NE.AND P0, PT, R4, 0x3, PT ;  /* 0x000000030400780c */ /* 0x000fda0003f05270 */
[----:B------:R-:W-:Y:S05]  /*9600*/  @!P0 BRA `(.L_x_191) ;  /* 0x0000000000048947 */ /* 0x000fea0003800000 */
[----:B------:R-:W-:Y:S01]  /*9610*/  BPT.TRAP 0x1 ;  /* 0x000000040000795c */ /* 0x000fe20000300000 */
.L_x_191:
[----:B------:R-:W0:Y:S01]  /*9620*/  S2R R3, SR_CgaCtaId ;  /* 0x0000000000037919 */ /* 0x000e220000008800 */
[----:B------:R-:W-:Y:S02]  /*9630*/  MOV R0, 0x400 ;  /* 0x0000040000007802 */ /* 0x000fe40000000f00 */
[----:B------:R-:W-:Y:S02]  /*9640*/  SHF.L.U32 R2, R5, 0x1f, RZ ;  /* 0x0000001f05027819 */ /* 0x000fe400000006ff */
[----:B0-----:R-:W-:-:S05]  /*9650*/  LEA R3, R3, R0, 0x18 ;  /* 0x0000000003037211 */ /* 0x001fca00078ec0ff */
[----:B------:R-:W-:-:S04]  /*9660*/  VIADD R3, R3, 0xb0 ;  /* 0x000000b003037836 */ /* 0x000fc80000000000 */
[C---:B------:R-:W-:Y:S02]  /*9670*/  IMAD R7, R12.reuse, 0x8, R3 ;  /* 0x000000080c077824 */ /* 0x040fe400078e0203 */
[----:B------:R-:W-:Y:S02]  /*9680*/  VIADD R12, R12, 0x1 ;  /* 0x000000010c0c7836 */ /* 0x000fe40000000000 */
[----:B------:R-:W0:Y:S03]  /*9690*/  SYNCS.PHASECHK.TRANS64.TRYWAIT P0, [R7+URZ], R2 ;  /* 0x00000002070075a7 */ /* 0x000e26000800017f */
[----:B------:R-:W-:-:S04]  /*96a0*/  ISETP.NE.AND P1, PT, R12, 0x16, PT ;  /* 0x000000160c00780c */ /* 0x000fc80003f25270 */
[----:B------:R-:W-:Y:S02]  /*96b0*/  SEL R0, RZ, 0x1, P1 ;  /* 0x00000001ff007807 */ /* 0x000fe40000800000 */
[----:B------:R-:W-:Y:S02]  /*96c0*/  SEL R12, R12, RZ, P1 ;  /* 0x000000ff0c0c7207 */ /* 0x000fe40000800000 */
[----:B------:R-:W-:-:S03]  /*96d0*/  LOP3.LUT R5, R5, R0, RZ, 0x3c, !PT ;  /* 0x0000000005057212 */ /* 0x000fc600078e3cff */
[----:B------:R-:W-:Y:S01]  /*96e0*/  IMAD R9, R12, 0x8, R3 ;  /* 0x000000080c097824 */ /* 0x000fe200078e0203 */
[----:B------:R-:W-:Y:S01]  /*96f0*/  SHF.L.U32 R4, R5, 0x1f, RZ ;  /* 0x0000001f05047819 */ /* 0x000fe200000006ff */
[----:B0-----:R-:W-:Y:S06]  /*9700*/  @!P0 BRA `(.L_x_192) ;  /* 0x0000000c006c8947 */ /* 0x001fec0003800000 */
.L_x_221:
[----:B------:R-:W1:Y:S01]  /*9710*/  SYNCS.PHASECHK.TRANS64.TRYWAIT P0, [R9+URZ], R4 ;  /* 0x00000004090075a7 */ /* 0x000e62000800017f */
[----:B------:R-:W-:-:S05]  /*9720*/  VIADD R0, R12, 0x1 ;  /* 0x000000010c007836 */ /* 0x000fca0000000000 */
[----:B------:R-:W-:-:S04]  /*9730*/  ISETP.NE.AND P1, PT, R0, 0x16, PT ;  /* 0x000000160000780c */ /* 0x000fc80003f25270 */
[----:B0-----:R-:W-:Y:S02]  /*9740*/  SEL R2, RZ, 0x1, P1 ;  /* 0x00000001ff027807 */ /* 0x001fe40000800000 */
[----:B------:R-:W-:Y:S02]  /*9750*/  SEL R0, R0, RZ, P1 ;  /* 0x000000ff00007207 */ /* 0x000fe40000800000 */
[----:B------:R-:W-:-:S03]  /*9760*/  LOP3.LUT R7, R5, R2, RZ, 0x3c, !PT ;  /* 0x0000000205077212 */ /* 0x000fc600078e3cff */
[----:B------:R-:W-:Y:S01]  /*9770*/  IMAD R6, R0, 0x8, R3 ;  /* 0x0000000800067824 */ /* 0x000fe200078e0203 */
[----:B------:R-:W-:Y:S01]  /*9780*/  SHF.L.U32 R5, R7, 0x1f, RZ ;  /* 0x0000001f07057819 */ /* 0x000fe200000006ff */
[----:B-1----:R-:W-:Y:S06]  /*9790*/  @!P0 BRA `(.L_x_193) ;  /* 0x0000000c005c8947 */ /* 0x002fec0003800000 */
.L_x_222:
[----:B------:R-:W1:Y:S01]  /*97a0*/  SYNCS.PHASECHK.TRANS64.TRYWAIT P0, [R6+URZ], R5 ;  /* 0x00000005060075a7 */ /* 0x000e62000800017f */
[----:B------:R-:W-:-:S05]  /*97b0*/  VIADD R0, R0, 0x1 ;  /* 0x0000000100007836 */ /* 0x000fca0000000000 */
[----:B------:R-:W-:-:S04]  /*97c0*/  ISETP.NE.AND P1, PT, R0, 0x16, PT ;  /* 0x000000160000780c */ /* 0x000fc80003f25270 */
[----:B------:R-:W-:Y:S02]  /*97d0*/  SEL R2, RZ, 0x1, P1 ;  /* 0x00000001ff027807 */ /* 0x000fe40000800000 */
[----:B------:R-:W-:Y:S02]  /*97e0*/  SEL R0, R0, RZ, P1 ;  /* 0x000000ff00007207 */ /* 0x000fe40000800000 */
[----:B------:R-:W-:-:S03]  /*97f0*/  LOP3.LUT R7, R7, R2, RZ, 0x3c, !PT ;  /* 0x0000000207077212 */ /* 0x000fc600078e3cff */
[----:B0-----:R-:W-:Y:S01]  /*9800*/  IMAD R9, R0, 0x8, R3 ;  /* 0x0000000800097824 */ /* 0x001fe200078e0203 */
[----:B------:R-:W-:Y:S01]  /*9810*/  SHF.L.U32 R4, R7, 0x1f, RZ ;  /* 0x0000001f07047819 */ /* 0x000fe200000006ff */
[----:B-1----:R-:W-:Y:S06]  /*9820*/  @!P0 BRA `(.L_x_194) ;  /* 0x0000000c004c8947 */ /* 0x002fec0003800000 */
.L_x_223:
        /* <DEDUP_REMOVED lines=9> */
.L_x_224:
        /* <DEDUP_REMOVED lines=9> */
.L_x_225:
        /* <DEDUP_REMOVED lines=9> */
.L_x_226:
        /* <DEDUP_REMOVED lines=9> */
.L_x_227:
        /* <DEDUP_REMOVED lines=9> */
.L_x_228:
        /* <DEDUP_REMOVED lines=9> */
.L_x_229:
        /* <DEDUP_REMOVED lines=9> */
.L_x_230:
        /* <DEDUP_REMOVED lines=9> */
.L_x_231:
        /* <DEDUP_REMOVED lines=9> */
.L_x_232:
        /* <DEDUP_REMOVED lines=9> */
.L_x_233:
        /* <DEDUP_REMOVED lines=9> */
.L_x_234:
        /* <DEDUP_REMOVED lines=9> */
.L_x_235:
        /* <DEDUP_REMOVED lines=9> */
.L_x_236:
        /* <DEDUP_REMOVED lines=9> */
.L_x_237:
        /* <DEDUP_REMOVED lines=9> */
.L_x_238:
        /* <DEDUP_REMOVED lines=9> */
.L_x_239:
        /* <DEDUP_REMOVED lines=9> */
.L_x_240:
[----:B------:R-:W1:Y:S01]  /*a1c0*/  SYNCS.PHASECHK.TRANS64.TRYWAIT P0, [R6+URZ], R5 ;  /* 0x00000005060075a7 */ /* 0x000e62000800017f */
[----:B------:R-:W-:-:S05]  /*a1d0*/  VIADD R0, R0, 0x1 ;  /* 0x0000000100007836 */ /* 0x000fca0000000000 */
[----:B------:R-:W-:-:S04]  /*a1e0*/  ISETP.NE.AND P1, PT, R0, 0x16, PT ;  /* 0x000000160000780c */ /* 0x000fc80003f25270 */
[----:B------:R-:W-:Y:S02]  /*a1f0*/  SEL R2, RZ, 0x1, P1 ;  /* 0x00000001ff027807 */ /* 0x000fe40000800000 */
[----:B------:R-:W-:Y:S02]  /*a200*/  SEL R0, R0, RZ, P1 ;  /* 0x000000ff00007207 */ /* 0x000fe40000800000 */
[----:B------:R-:W-:Y:S01]  /*a210*/  LOP3.LUT R2, R7, R2, RZ, 0x3c, !PT ;  /* 0x0000000207027212 */ /* 0x000fe200078e3cff */
[----:B-1----:R-:W-:Y:S06]  /*a220*/  @!P0 BRA `(.L_x_212) ;  /* 0x0000000800348947 */ /* 0x002fec0003800000 */
.L_x_241:
[----:B------:R-:W-:Y:S01]  /*a230*/  IMAD R3, R0, 0x8, R3 ;  /* 0x0000000800037824 */ /* 0x000fe200078e0203 */
[----:B------:R-:W-:-:S07]  /*a240*/  SHF.L.U32 R0, R2, 0x1f, RZ ;  /* 0x0000001f02007819 */ /* 0x000fce00000006ff */
.L_x_213:
[----:B--2---:R2:W3:Y:S02]  /*a250*/  SYNCS.PHASECHK.TRANS64.TRYWAIT P0, [R3+URZ], R0 ;  /* 0x00000000030075a7 */ /* 0x0044e4000800017f */
[----:B---3--:R-:W-:Y:S05]  /*a260*/  @!P0 NANOSLEEP.SYNCS 0x989680 ;  /* 0x009896800000895d */ /* 0x008fea0003900000 */
[----:B------:R-:W3:Y:S02]  /*a270*/  @!P0 SYNCS.PHASECHK.TRANS64 P0, [R3+URZ], R0 ;  /* 0x00000000030085a7 */ /* 0x000ee4000800007f */
[----:B---3--:R-:W-:Y:S05]  /*a280*/  @!P0 BRA `(.L_x_213) ;  /* 0xfffffffc00f08947 */ /* 0x008fea000383ffff */
.L_x_190:
[----:B------:R-:W-:Y:S05]  /*a290*/  BSYNC B0 ;  /* 0x0000000000007941 */ /* 0x000fea0003800000 */
.L_x_189:
[----:B------:R-:W-:Y:S05]  /*a2a0*/  EXIT ;  /* 0x000000000000794d */ /* 0x000fea0003800000 */
.L_x_22:
[----:B-1----:R-:W-:-:S04]  /*a2b0*/  IMAD.U32 R13, RZ, RZ, UR7 ;  /* 0x00000007ff0d7e24 */ /* 0x002fc8000f8e00ff */
[----:B------:R1:W4:Y:S03]  /*a2c0*/  SYNCS.PHASECHK.TRANS64.TRYWAIT P0, [R13+URZ], R12 ;  /* 0x0000000c0d0075a7 */ /* 0x000326000800017f */
[----:B----4-:R-:W-:Y:S05]  /*a2d0*/  @!P0 NANOSLEEP.SYNCS 0x989680 ;  /* 0x009896800000895d */ /* 0x010fea0003900000 */
[----:B------:R-:W4:Y:S02]  /*a2e0*/  @!P0 SYNCS.PHASECHK.TRANS64 P0, [R13+URZ], R12 ;  /* 0x0000000c0d0085a7 */ /* 0x000f24000800007f */
[----:B----4-:R-:W-:Y:S05]  /*a2f0*/  @!P0 BRA `(.L_x_22) ;  /* 0xfffffffc00ec8947 */ /* 0x010fea000383ffff */
[----:B------:R-:W-:Y:S05]  /*a300*/  BRA `(.L_x_21) ;  /* 0xffffff7400e07947 */ /* 0x000fea000383ffff */
.L_x_28:
[----:B-1----:R-:W-:-:S04]  /*a310*/  IMAD.U32 R15, RZ, RZ, UR12 ;  /* 0x0000000cff0f7e24 */ /* 0x002fc8000f8e00ff */
[----:B------:R1:W4:Y:S03]  /*a320*/  SYNCS.PHASECHK.TRANS64.TRYWAIT P0, [R15+URZ], R14 ;  /* 0x0000000e0f0075a7 */ /* 0x000326000800017f */
[----:B----4-:R-:W-:Y:S05]  /*a330*/  @!P0 NANOSLEEP.SYNCS 0x989680 ;  /* 0x009896800000895d */ /* 0x010fea0003900000 */
[----:B------:R-:W4:Y:S02]  /*a340*/  @!P0 SYNCS.PHASECHK.TRANS64 P0, [R15+URZ], R14 ;  /* 0x0000000e0f0085a7 */ /* 0x000f24000800007f */
[----:B----4-:R-:W-:Y:S05]  /*a350*/  @!P0 BRA `(.L_x_28) ;  /* 0xfffffffc00ec8947 */ /* 0x010fea000383ffff */
[----:B------:R-:W-:Y:S05]  /*a360*/  BRA `(.L_x_27) ;  /* 0xffffff80001c7947 */ /* 0x000fea000383ffff */
.L_x_177:
[----:B------:R-:W-:Y:S01]  /*a370*/  BSSY B1, `(.L_x_214) ;  /* 0x0000006000017945 */ /* 0x000fe20003800000 */
[----:B------:R-:W-:-:S07]  /*a380*/  IMAD.MOV.U32 R7, RZ, RZ, -0x1 ;  /* 0xffffffffff077424 */ /* 0x000fce00078e00ff */
[----:B------:R-:W-:Y:S05]  /*a390*/  WARPSYNC.COLLECTIVE R7, `(.L_x_215) ;  /* 0x00000000070c7348 */ /* 0x000fea0003c00000 */
[----:B------:R-:W-:Y:S02]  /*a3a0*/  ELECT P0, UR62, PT ;  /* 0x00000000003e782f */ /* 0x000fe40003800000 */
[----:B------:R-:W-:Y:S01]  /*a3b0*/  MOV R7, UR62 ;  /* 0x0000003e00077c02 */ /* 0x000fe20008000f00 */
[----:B------:R-:W-:Y:S10]  /*a3c0*/  ENDCOLLECTIVE ;  /* 0x000000000000791b */ /* 0x000ff40003800000 */
.L_x_215:
[----:B------:R-:W-:Y:S05]  /*a3d0*/  BSYNC B1 ;  /* 0x0000000000017941 */ /* 0x000fea0003800000 */
.L_x_214:
[----:B------:R-:W-:Y:S05]  /*a3e0*/  BRA `(.L_x_216) ;  /* 0xffffffe400b07947 */ /* 0x000fea000383ffff */
.L_x_180:
[----:B0-----:R0:W1:Y:S02]  /*a3f0*/  SYNCS.PHASECHK.TRANS64.TRYWAIT P0, [R18+URZ+0xb0], R9 ;  /* 0x0000b009120075a7 */ /* 0x001064000800017f */
[----:B-1----:R-:W-:Y:S05]  /*a400*/  @!P0 NANOSLEEP.SYNCS 0x989680 ;  /* 0x009896800000895d */ /* 0x002fea0003900000 */
[----:B------:R-:W1:Y:S02]  /*a410*/  @!P0 SYNCS.PHASECHK.TRANS64 P0, [R18+URZ+0xb0], R9 ;  /* 0x0000b009120085a7 */ /* 0x000e64000800007f */
[----:B-1----:R-:W-:Y:S05]  /*a420*/  @!P0 BRA `(.L_x_180) ;  /* 0xfffffffc00f08947 */ /* 0x002fea000383ffff */
[----:B------:R-:W-:Y:S05]  /*a430*/  BRA `(.L_x_217) ;  /* 0xffffffe400ec7947 */ /* 0x000fea000383ffff */
.L_x_188:
[----:B------:R-:W-:Y:S01]  /*a440*/  BSSY B0, `(.L_x_218) ;  /* 0x0000006000007945 */ /* 0x000fe20003800000 */
[----:B------:R-:W-:-:S07]  /*a450*/  IMAD.MOV.U32 R7, RZ, RZ, -0x1 ;  /* 0xffffffffff077424 */ /* 0x000fce00078e00ff */
[----:B------:R-:W-:Y:S05]  /*a460*/  WARPSYNC.COLLECTIVE R7, `(.L_x_219) ;  /* 0x00000000070c7348 */ /* 0x000fea0003c00000 */
[----:B------:R-:W-:Y:S02]  /*a470*/  ELECT P0, UR62, PT ;  /* 0x00000000003e782f */ /* 0x000fe40003800000 */
[----:B------:R-:W-:Y:S01]  /*a480*/  MOV R7, UR62 ;  /* 0x0000003e00077c02 */ /* 0x000fe20008000f00 */
[----:B------:R-:W-:Y:S10]  /*a490*/  ENDCOLLECTIVE ;  /* 0x000000000000791b */ /* 0x000ff40003800000 */
.L_x_219:
[----:B------:R-:W-:Y:S05]  /*a4a0*/  BSYNC B0 ;  /* 0x0000000000007941 */ /* 0x000fea0003800000 */
.L_x_218:
[----:B------:R-:W-:Y:S05]  /*a4b0*/  BRA `(.L_x_220) ;  /* 0xfffffff000407947 */ /* 0x000fea000383ffff */
.L_x_192:
[----:B0-----:R0:W1:Y:S02]  /*a4c0*/  SYNCS.PHASECHK.TRANS64.TRYWAIT P0, [R7+URZ], R2 ;  /* 0x00000002070075a7 */ /* 0x001064000800017f */
[----:B-1----:R-:W-:Y:S05]  /*a4d0*/  @!P0 NANOSLEEP.SYNCS 0x989680 ;  /* 0x009896800000895d */ /* 0x002fea0003900000 */
[----:B------:R-:W1:Y:S02]  /*a4e0*/  @!P0 SYNCS.PHASECHK.TRANS64 P0, [R7+URZ], R2 ;  /* 0x00000002070085a7 */ /* 0x000e64000800007f */
[----:B-1----:R-:W-:Y:S05]  /*a4f0*/  @!P0 BRA `(.L_x_192) ;  /* 0xfffffffc00f08947 */ /* 0x002fea000383ffff */
[----:B------:R-:W-:Y:S05]  /*a500*/  BRA `(.L_x_221) ;  /* 0xfffffff000807947 */ /* 0x000fea000383ffff */
.L_x_193:
[----:B0-----:R0:W1:Y:S02]  /*a510*/  SYNCS.PHASECHK.TRANS64.TRYWAIT P0, [R9+URZ], R4 ;  /* 0x00000004090075a7 */ /* 0x001064000800017f */
[----:B-1----:R-:W-:Y:S05]  /*a520*/  @!P0 NANOSLEEP.SYNCS 0x989680 ;  /* 0x009896800000895d */ /* 0x002fea0003900000 */
[----:B------:R-:W1:Y:S02]  /*a530*/  @!P0 SYNCS.PHASECHK.TRANS64 P0, [R9+URZ], R4 ;  /* 0x00000004090085a7 */ /* 0x000e64000800007f */
[----:B-1----:R-:W-:Y:S05]  /*a540*/  @!P0 BRA `(.L_x_193) ;  /* 0xfffffffc00f08947 */ /* 0x002fea000383ffff */
[----:B------:R-:W-:Y:S05]  /*a550*/  BRA `(.L_x_222) ;  /* 0xfffffff000907947 */ /* 0x000fea000383ffff */
.L_x_194:
[----:B0-----:R0:W1:Y:S02]  /*a560*/  SYNCS.PHASECHK.TRANS64.TRYWAIT P0, [R6+URZ], R5 ;  /* 0x00000005060075a7 */ /* 0x001064000800017f */
[----:B-1----:R-:W-:Y:S05]  /*a570*/  @!P0 NANOSLEEP.SYNCS 0x989680 ;  /* 0x009896800000895d */ /* 0x002fea0003900000 */
[----:B------:R-:W1:Y:S02]  /*a580*/  @!P0 SYNCS.PHASECHK.TRANS64 P0, [R6+URZ], R5 ;  /* 0x00000005060085a7 */ /* 0x000e64000800007f */
[----:B-1----:R-:W-:Y:S05]  /*a590*/  @!P0 BRA `(.L_x_194) ;  /* 0xfffffffc00f08947 */ /* 0x002fea000383ffff */
[----:B------:R-:W-:Y:S05]  /*a5a0*/  BRA `(.L_x_223) ;  /* 0xfffffff000a07947 */ /* 0x000fea000383ffff */
.L_x_195:
[----:B0-----:R0:W1:Y:S02]  /*a5b0*/  SYNCS.PHASECHK.TRANS64.TRYWAIT P0, [R9+URZ], R4 ;  /* 0x00000004090075a7 */ /* 0x001064000800017f */
[----:B-1----:R-:W-:Y:S05]  /*a5c0*/  @!P0 NANOSLEEP.SYNCS 0x989680 ;  /* 0x009896800000895d */ /* 0x002fea0003900000 */
[----:B------:R-:W1:Y:S02]  /*a5d0*/  @!P0 SYNCS.PHASECHK.TRANS64 P0, [R9+URZ], R4 ;  /* 0x00000004090085a7 */ /* 0x000e64000800007f */
[----:B-1----:R-:W-:Y:S05]  /*a5e0*/  @!P0 BRA `(.L_x_195) ;  /* 0xfffffffc00f08947 */ /* 0x002fea000383ffff */
[----:B------:R-:W-:Y:S05]  /*a5f0*/  BRA `(.L_x_224) ;  /* 0xfffffff000b07947 */ /* 0x000fea000383ffff */
.L_x_196:
[----:B0-----:R0:W1:Y:S02]  /*a600*/  SYNCS.PHASECHK.TRANS64.TRYWAIT P0, [R6+URZ], R5 ;  /* 0x00000005060075a7 */ /* 0x001064000800017f */
[----:B-1----:R-:W-:Y:S05]  /*a610*/  @!P0 NANOSLEEP.SYNCS 0x989680 ;  /* 0x009896800000895d */ /* 0x002fea0003900000 */
[----:B------:R-:W1:Y:S02]  /*a620*/  @!P0 SYNCS.PHASECHK.TRANS64 P0, [R6+URZ], R5 ;  /* 0x00000005060085a7 */ /* 0x000e64000800007f */
[----:B-1----:R-:W-:Y:S05]  /*a630*/  @!P0 BRA `(.L_x_196) ;  /* 0xfffffffc00f08947 */ /* 0x002fea000383ffff */
[----:B------:R-:W-:Y:S05]  /*a640*/  BRA `(.L_x_225) ;  /* 0xfffffff000c07947 */ /* 0x000fea000383ffff */
.L_x_197:
[----:B0-----:R0:W1:Y:S02]  /*a650*/  SYNCS.PHASECHK.TRANS64.TRYWAIT P0, [R9+URZ], R4 ;  /* 0x00000004090075a7 */ /* 0x001064000800017f */
[----:B-1----:R-:W-:Y:S05]  /*a660*/  @!P0 NANOSLEEP.SYNCS 0x989680 ;  /* 0x009896800000895d */ /* 0x002fea0003900000 */
[----:B------:R-:W1:Y:S02]  /*a670*/  @!P0 SYNCS.PHASECHK.TRANS64 P0, [R9+URZ], R4 ;  /* 0x00000004090085a7 */ /* 0x000e64000800007f */
[----:B-1----:R-:W-:Y:S05]  /*a680*/  @!P0 BRA `(.L_x_197) ;  /* 0xfffffffc00f08947 */ /* 0x002fea000383ffff */
[----:B------:R-:W-:Y:S05]  /*a690*/  BRA `(.L_x_226) ;  /* 0xfffffff000d07947 */ /* 0x000fea000383ffff */
.L_x_198:
[----:B0-----:R0:W1:Y:S02]  /*a6a0*/  SYNCS.PHASECHK.TRANS64.TRYWAIT P0, [R6+URZ], R5 ;  /* 0x00000005060075a7 */ /* 0x001064000800017f */
[----:B-1----:R-:W-:Y:S05]  /*a6b0*/  @!P0 NANOSLEEP.SYNCS 0x989680 ;  /* 0x009896800000895d */ /* 0x002fea0003900000 */
[----:B------:R-:W1:Y:S02]  /*a6c0*/  @!P0 SYNCS.PHASECHK.TRANS64 P0, [R6+URZ], R5 ;  /* 0x00000005060085a7 */ /* 0x000e64000800007f */
[----:B-1----:R-:W-:Y:S05]  /*a6d0*/  @!P0 BRA `(.L_x_198) ;  /* 0xfffffffc00f08947 */ /* 0x002fea000383ffff */
[----:B------:R-:W-:Y:S05]  /*a6e0*/  BRA `(.L_x_227) ;  /* 0xfffffff000e07947 */ /* 0x000fea000383ffff */
.L_x_199:
[----:B0-----:R0:W1:Y:S02]  /*a6f0*/  SYNCS.PHASECHK.TRANS64.TRYWAIT P0, [R9+URZ], R4 ;  /* 0x00000004090075a7 */ /* 0x001064000800017f */
[----:B-1----:R-:W-:Y:S05]  /*a700*/  @!P0 NANOSLEEP.SYNCS 0x989680 ;  /* 0x009896800000895d */ /* 0x002fea0003900000 */
[----:B------:R-:W1:Y:S02]  /*a710*/  @!P0 SYNCS.PHASECHK.TRANS64 P0, [R9+URZ], R4 ;  /* 0x00000004090085a7 */ /* 0x000e64000800007f */
[----:B-1----:R-:W-:Y:S05]  /*a720*/  @!P0 BRA `(.L_x_199) ;  /* 0xfffffffc00f08947 */ /* 0x002fea000383ffff */
[----:B------:R-:W-:Y:S05]  /*a730*/  BRA `(.L_x_228) ;  /* 0xfffffff000f07947 */ /* 0x000fea000383ffff */
.L_x_200:
[----:B0-----:R0:W1:Y:S02]  /*a740*/  SYNCS.PHASECHK.TRANS64.TRYWAIT P0, [R6+URZ], R5 ;  /* 0x00000005060075a7 */ /* 0x001064000800017f */
[----:B-1----:R-:W-:Y:S05]  /*a750*/  @!P0 NANOSLEEP.SYNCS 0x989680 ;  /* 0x009896800000895d */ /* 0x002fea0003900000 */
[----:B------:R-:W1:Y:S02]  /*a760*/  @!P0 SYNCS.PHASECHK.TRANS64 P0, [R6+URZ], R5 ;  /* 0x00000005060085a7 */ /* 0x000e64000800007f */
[----:B-1----:R-:W-:Y:S05]  /*a770*/  @!P0 BRA `(.L_x_200) ;  /* 0xfffffffc00f08947 */ /* 0x002fea000383ffff */
[----:B------:R-:W-:Y:S05]  /*a780*/  BRA `(.L_x_229) ;  /* 0xfffffff400007947 */ /* 0x000fea000383ffff */
.L_x_201:
[----:B0-----:R0:W1:Y:S02]  /*a790*/  SYNCS.PHASECHK.TRANS64.TRYWAIT P0, [R9+URZ], R4 ;  /* 0x00000004090075a7 */ /* 0x001064000800017f */
[----:B-1----:R-:W-:Y:S05]  /*a7a0*/  @!P0 NANOSLEEP.SYNCS 0x989680 ;  /* 0x009896800000895d */ /* 0x002fea0003900000 */
[----:B------:R-:W1:Y:S02]  /*a7b0*/  @!P0 SYNCS.PHASECHK.TRANS64 P0, [R9+URZ], R4 ;  /* 0x00000004090085a7 */ /* 0x000e64000800007f */
[----:B-1----:R-:W-:Y:S05]  /*a7c0*/  @!P0 BRA `(.L_x_201) ;  /* 0xfffffffc00f08947 */ /* 0x002fea000383ffff */
[----:B------:R-:W-:Y:S05]  /*a7d0*/  BRA `(.L_x_230) ;  /* 0xfffffff400107947 */ /* 0x000fea000383ffff */
.L_x_202:
[----:B0-----:R0:W1:Y:S02]  /*a7e0*/  SYNCS.PHASECHK.TRANS64.TRYWAIT P0, [R6+URZ], R5 ;  /* 0x00000005060075a7 */ /* 0x001064000800017f */
[----:B-1----:R-:W-:Y:S05]  /*a7f0*/  @!P0 NANOSLEEP.SYNCS 0x989680 ;  /* 0x009896800000895d */ /* 0x002fea0003900000 */
[----:B------:R-:W1:Y:S02]  /*a800*/  @!P0 SYNCS.PHASECHK.TRANS64 P0, [R6+URZ], R5 ;  /* 0x00000005060085a7 */ /* 0x000e64000800007f */
[----:B-1----:R-:W-:Y:S05]  /*a810*/  @!P0 BRA `(.L_x_202) ;  /* 0xfffffffc00f08947 */ /* 0x002fea000383ffff */
[----:B------:R-:W-:Y:S05]  /*a820*/  BRA `(.L_x_231) ;  /* 0xfffffff400207947 */ /* 0x000fea000383ffff */
.L_x_203:
[----:B0-----:R0:W1:Y:S02]  /*a830*/  SYNCS.PHASECHK.TRANS64.TRYWAIT P0, [R9+URZ], R4 ;  /* 0x00000004090075a7 */ /* 0x001064000800017f */
[----:B-1----:R-:W-:Y:S05]  /*a840*/  @!P0 NANOSLEEP.SYNCS 0x989680 ;  /* 0x009896800000895d */ /* 0x002fea0003900000 */
[----:B------:R-:W1:Y:S02]  /*a850*/  @!P0 SYNCS.PHASECHK.TRANS64 P0, [R9+URZ], R4 ;  /* 0x00000004090085a7 */ /* 0x000e64000800007f */
[----:B-1----:R-:W-:Y:S05]  /*a860*/  @!P0 BRA `(.L_x_203) ;  /* 0xfffffffc00f08947 */ /* 0x002fea000383ffff */
[----:B------:R-:W-:Y:S05]  /*a870*/  BRA `(.L_x_232) ;  /* 0xfffffff400307947 */ /* 0x000fea000383ffff */
.L_x_204:
[----:B0-----:R0:W1:Y:S02]  /*a880*/  SYNCS.PHASECHK.TRANS64.TRYWAIT P0, [R6+URZ], R5 ;  /* 0x00000005060075a7 */ /* 0x001064000800017f */
[----:B-1----:R-:W-:Y:S05]  /*a890*/  @!P0 NANOSLEEP.SYNCS 0x989680 ;  /* 0x009896800000895d */ /* 0x002fea0003900000 */
[----:B------:R-:W1:Y:S02]  /*a8a0*/  @!P0 SYNCS.PHASECHK.TRANS64 P0, [R6+URZ], R5 ;  /* 0x00000005060085a7 */ /* 0x000e64000800007f */
[----:B-1----:R-:W-:Y:S05]  /*a8b0*/  @!P0 BRA `(.L_x_204) ;  /* 0xfffffffc00f08947 */ /* 0x002fea000383ffff */
[----:B------:R-:W-:Y:S05]  /*a8c0*/  BRA `(.L_x_233) ;  /* 0xfffffff400407947 */ /* 0x000fea000383ffff */
.L_x_205:
[----:B0-----:R0:W1:Y:S02]  /*a8d0*/  SYNCS.PHASECHK.TRANS64.TRYWAIT P0, [R9+URZ], R4 ;  /* 0x00000004090075a7 */ /* 0x001064000800017f */
[----:B-1----:R-:W-:Y:S05]  /*a8e0*/  @!P0 NANOSLEEP.SYNCS 0x989680 ;  /* 0x009896800000895d */ /* 0x002fea0003900000 */
[----:B------:R-:W1:Y:S02]  /*a8f0*/  @!P0 SYNCS.PHASECHK.TRANS64 P0, [R9+URZ], R4 ;  /* 0x00000004090085a7 */ /* 0x000e64000800007f */
[----:B-1----:R-:W-:Y:S05]  /*a900*/  @!P0 BRA `(.L_x_205) ;  /* 0xfffffffc00f08947 */ /* 0x002fea000383ffff */
[----:B------:R-:W-:Y:S05]  /*a910*/  BRA `(.L_x_234) ;  /* 0xfffffff400507947 */ /* 0x000fea000383ffff */
.L_x_206:
[----:B0-----:R0:W1:Y:S02]  /*a920*/  SYNCS.PHASECHK.TRANS64.TRYWAIT P0, [R6+URZ], R5 ;  /* 0x00000005060075a7 */ /* 0x001064000800017f */
[----:B-1----:R-:W-:Y:S05]  /*a930*/  @!P0 NANOSLEEP.SYNCS 0x989680 ;  /* 0x009896800000895d */ /* 0x002fea0003900000 */
[----:B------:R-:W1:Y:S02]  /*a940*/  @!P0 SYNCS.PHASECHK.TRANS64 P0, [R6+URZ], R5 ;  /* 0x00000005060085a7 */ /* 0x000e64000800007f */
[----:B-1----:R-:W-:Y:S05]  /*a950*/  @!P0 BRA `(.L_x_206) ;  /* 0xfffffffc00f08947 */ /* 0x002fea000383ffff */
[----:B------:R-:W-:Y:S05]  /*a960*/  BRA `(.L_x_235) ;  /* 0xfffffff400607947 */ /* 0x000fea000383ffff */
.L_x_207:
[----:B0-----:R0:W1:Y:S02]  /*a970*/  SYNCS.PHASECHK.TRANS64.TRYWAIT P0, [R9+URZ], R4 ;  /* 0x00000004090075a7 */ /* 0x001064000800017f */
[----:B-1----:R-:W-:Y:S05]  /*a980*/  @!P0 NANOSLEEP.SYNCS 0x989680 ;  /* 0x009896800000895d */ /* 0x002fea0003900000 */
[----:B------:R-:W1:Y:S02]  /*a990*/  @!P0 SYNCS.PHASECHK.TRANS64 P0, [R9+URZ], R4 ;  /* 0x00000004090085a7 */ /* 0x000e64000800007f */
[----:B-1----:R-:W-:Y:S05]  /*a9a0*/  @!P0 BRA `(.L_x_207) ;  /* 0xfffffffc00f08947 */ /* 0x002fea000383ffff */
[----:B------:R-:W-:Y:S05]  /*a9b0*/  BRA `(.L_x_236) ;  /* 0xfffffff400707947 */ /* 0x000fea000383ffff */
.L_x_208:
[----:B0-----:R0:W1:Y:S02]  /*a9c0*/  SYNCS.PHASECHK.TRANS64.TRYWAIT P0, [R6+URZ], R5 ;  /* 0x00000005060075a7 */ /* 0x001064000800017f */
[----:B-1----:R-:W-:Y:S05]  /*a9d0*/  @!P0 NANOSLEEP.SYNCS 0x989680 ;  /* 0x009896800000895d */ /* 0x002fea0003900000 */
[----:B------:R-:W1:Y:S02]  /*a9e0*/  @!P0 SYNCS.PHASECHK.TRANS64 P0, [R6+URZ], R5 ;  /* 0x00000005060085a7 */ /* 0x000e64000800007f */
[----:B-1----:R-:W-:Y:S05]  /*a9f0*/  @!P0 BRA `(.L_x_208) ;  /* 0xfffffffc00f08947 */ /* 0x002fea000383ffff */
[----:B------:R-:W-:Y:S05]  /*aa00*/  BRA `(.L_x_237) ;  /* 0xfffffff400807947 */ /* 0x000fea000383ffff */
.L_x_209:
[----:B0-----:R0:W1:Y:S02]  /*aa10*/  SYNCS.PHASECHK.TRANS64.TRYWAIT P0, [R9+URZ], R4 ;  /* 0x00000004090075a7 */ /* 0x001064000800017f */
[----:B-1----:R-:W-:Y:S05]  /*aa20*/  @!P0 NANOSLEEP.SYNCS 0x989680 ;  /* 0x009896800000895d */ /* 0x002fea0003900000 */
[----:B------:R-:W1:Y:S02]  /*aa30*/  @!P0 SYNCS.PHASECHK.TRANS64 P0, [R9+URZ], R4 ;  /* 0x00000004090085a7 */ /* 0x000e64000800007f */
[----:B-1----:R-:W-:Y:S05]  /*aa40*/  @!P0 BRA `(.L_x_209) ;  /* 0xfffffffc00f08947 */ /* 0x002fea000383ffff */
[----:B------:R-:W-:Y:S05]  /*aa50*/  BRA `(.L_x_238) ;  /* 0xfffffff400907947 */ /* 0x000fea000383ffff */
.L_x_210:
[----:B0-----:R0:W1:Y:S02]  /*aa60*/  SYNCS.PHASECHK.TRANS64.TRYWAIT P0, [R6+URZ], R5 ;  /* 0x00000005060075a7 */ /* 0x001064000800017f */
[----:B-1----:R-:W-:Y:S05]  /*aa70*/  @!P0 NANOSLEEP.SYNCS 0x989680 ;  /* 0x009896800000895d */ /* 0x002fea0003900000 */
[----:B------:R-:W1:Y:S02]  /*aa80*/  @!P0 SYNCS.PHASECHK.TRANS64 P0, [R6+URZ], R5 ;  /* 0x00000005060085a7 */ /* 0x000e64000800007f */
[----:B-1----:R-:W-:Y:S05]  /*aa90*/  @!P0 BRA `(.L_x_210) ;  /* 0xfffffffc00f08947 */ /* 0x002fea000383ffff */
[----:B------:R-:W-:Y:S05]  /*aaa0*/  BRA `(.L_x_239) ;  /* 0xfffffff400a07947 */ /* 0x000fea000383ffff */
.L_x_211:
[----:B0-----:R0:W1:Y:S02]  /*aab0*/  SYNCS.PHASECHK.TRANS64.TRYWAIT P0, [R9+URZ], R4 ;  /* 0x00000004090075a7 */ /* 0x001064000800017f */
[----:B-1----:R-:W-:Y:S05]  /*aac0*/  @!P0 NANOSLEEP.SYNCS 0x989680 ;  /* 0x009896800000895d */ /* 0x002fea0003900000 */
[----:B------:R-:W1:Y:S02]  /*aad0*/  @!P0 SYNCS.PHASECHK.TRANS64 P0, [R9+URZ], R4 ;  /* 0x00000004090085a7 */ /* 0x000e64000800007f */
[----:B-1----:R-:W-:Y:S05]  /*aae0*/  @!P0 BRA `(.L_x_211) ;  /* 0xfffffffc00f08947 */ /* 0x002fea000383ffff */
[----:B------:R-:W-:Y:S05]  /*aaf0*/  BRA `(.L_x_240) ;  /* 0xfffffff400b07947 */ /* 0x000fea000383ffff */
.L_x_212:
[----:B-1----:R1:W2:Y:S02]  /*ab00*/  SYNCS.PHASECHK.TRANS64.TRYWAIT P0, [R6+URZ], R5 ;  /* 0x00000005060075a7 */ /* 0x0022a4000800017f */
[----:B--2---:R-:W-:Y:S05]  /*ab10*/  @!P0 NANOSLEEP.SYNCS 0x989680 ;  /* 0x009896800000895d */ /* 0x004fea0003900000 */
[----:B------:R-:W2:Y:S02]  /*ab20*/  @!P0 SYNCS.PHASECHK.TRANS64 P0, [R6+URZ], R5 ;  /* 0x00000005060085a7 */ /* 0x000ea4000800007f */
[----:B--2---:R-:W-:Y:S05]  /*ab30*/  @!P0 BRA `(.L_x_212) ;  /* 0xfffffffc00f08947 */ /* 0x004fea000383ffff */
[----:B------:R-:W-:Y:S05]  /*ab40*/  BRA `(.L_x_241) ;  /* 0xfffffff400b87947 */ /* 0x000fea000383ffff */
.L_x_242:
[----:B------:R-:W-:-:S00]  /*ab50*/  BRA `(.L_x_242) ;  /* 0xfffffffc00fc7947 */ /* 0x000fc0000383ffff */
[----:B------:R-:W-:-:S00]  /*ab60*/  NOP ;  /* 0x0000000000007918 */ /* 0x000fc00000000000 */
        /* <DEDUP_REMOVED lines=9> */
.L_x_243:


//--------------------- .nv.shared._ZN7cutlass13device_kernelINS_4gemm6kernel13GemmUniversalIN4cute5tupleIJiiiiEEENS1_10collective13CollectiveMmaINS1_37MainloopSm90TmaGmmaWarpSpecializedFP8ILi22ENS5_IJNS4_1CILi2EEENSA_ILi4EEENSA_ILi1EEEEEENS1_35KernelTmaWarpSpecializedCooperativeEEENS5_IJNSA_ILi256EEENSA_ILi64EEENSA_ILi32EEEEEENS_12float_e5m2_tENS5_IJlSD_lEEESL_SM_NS4_8TiledMMAINS4_8MMA_AtomIJNS4_4SM904GMMA30MMA_64x64x32_F32E5M2E5M2_SS_TNILNSQ_7ScaleInE1ELSS_1EEEEEENS4_6LayoutINS5_IJSB_SD_SD_EEENS5_IJSD_NSA_ILi0EEESX_EEEEENS5_IJNS4_10UnderscoreES10_S10_EEEEENS4_23SM90_TMA_LOAD_MULTICASTENS4_14ComposedLayoutINS4_7SwizzleILi1ELi4ELi3EEENS4_18smem_ptr_flag_bitsILi8EEENSV_INS5_IJNSA_ILi8EEESJ_EEENS5_IJSJ_SD_EEEEEEEvNS4_8identityES13_S1D_vS1E_EENS_8epilogue10collective6detail29Sm90TmaWarpSpecializedAdapterINS1H_15DefaultEpilogueISL_SM_SM_NS1G_6thread17LinearCombinationISL_Li1EffLNS1L_9ScaleType4KindE0ELNS_15FloatRoundStyleE2ESL_EENS1_15EpilogueDefaultEEEEEvvEEEEvNT_6ParamsE --------------------------
	.section	.nv.shared._ZN7cutlass13device_kernelINS_4gemm6kernel13GemmUniversalIN4cute5tupleIJiiiiEEENS1_10collective13CollectiveMmaINS1_37MainloopSm90TmaGmmaWarpSpecializedFP8ILi22ENS5_IJNS4_1CILi2EEENSA_ILi4EEENSA_ILi1EEEEEENS1_35KernelTmaWarpSpecializedCooperativeEEENS5_IJNSA_ILi256EEENSA_ILi64EEENSA_ILi32EEEEEENS_12float_e5m2_tENS5_IJlSD_lEEESL_SM_NS4_8TiledMMAINS4_8MMA_AtomIJNS4_4SM904GMMA30MMA_64x64x32_F32E5M2E5M2_SS_TNILNSQ_7ScaleInE1ELSS_1EEEEEENS4_6LayoutINS5_IJSB_SD_SD_EEENS5_IJSD_NSA_ILi0EEESX_EEEEENS5_IJNS4_10UnderscoreES10_S10_EEEEENS4_23SM90_TMA_LOAD_MULTICASTENS4_14ComposedLayoutINS4_7SwizzleILi1ELi4ELi3EEENS4_18smem_ptr_flag_bitsILi8EEENSV_INS5_IJNSA_ILi8EEESJ_EEENS5_IJSJ_SD_EEEEEEEvNS4_8identityES13_S1D_vS1E_EENS_8epilogue10collective6detail29Sm90TmaWarpSpecializedAdapterINS1H_15DefaultEpilogueISL_SM_SM_NS1G_6thread17LinearCombinationISL_Li1EffLNS1L_9ScaleType4KindE0ELNS_15FloatRoundStyleE2ESL_EENS1_15EpilogueDefaultEEEEEvvEEEEvNT_6ParamsE,"aw",@nobits
	.sectionflags	@""
	.align	16
	.zero		1024


//--------------------- .nv.shared.reserved.0     --------------------------
	.section	.nv.shared.reserved.0,"aw",@nobits
	.weak		__nv_reservedSMEM_offset_0_alias
	.size		__nv_reservedSMEM_offset_0_alias, 0, 0
	.other		__nv_reservedSMEM_offset_0_alias,@"STO_CUDA_RESERVED_SHARED STV_DEFAULT"
__nv_reservedSMEM_offset_0_alias:
	.zero		0


//--------------------- .nv.global                --------------------------
	.section	.nv.global,"aw",@nobits
.nv.global:
	.type		_ZN40_INTERNAL_870cb8de_4_k_cu_ebb0605d_289964cute1_E,@object
	.size		_ZN40_INTERNAL_870cb8de_4_k_cu_ebb0605d_289964cute1_E,(_ZN40_INTERNAL_870cb8de_4_k_cu_ebb0605d_289964cuda3std3__45__cpo6cbeginE - _ZN40_INTERNAL_870cb8de_4_k_cu_ebb0605d_289964cute1_E)
_ZN40_INTERNAL_870cb8de_4_k_cu_ebb0605d_289964cute1_E:
	.zero		1
	.type		_ZN40_INTERNAL_870cb8de_4_k_cu_ebb0605d_289964cuda3std3__45__cpo6cbeginE,@object
	.size		_ZN40_INTERNAL_870cb8de_4_k_cu_ebb0605d_289964cuda3std3__45__cpo6cbeginE,(_ZN40_INTERNAL_870cb8de_4_k_cu_ebb0605d_289964cuda3std3__48in_placeE - _ZN40_INTERNAL_870cb8de_4_k_cu_ebb0605d_289964cuda3std3__45__cpo6cbeginE)
_ZN40_INTERNAL_870cb8de_4_k_cu_ebb0605d_289964cuda3std3__45__cpo6cbeginE:
	.zero		1
	.type		_ZN40_INTERNAL_870cb8de_4_k_cu_ebb0605d_289964cuda3std3__48in_placeE,@object
	.size		_ZN40_INTERNAL_870cb8de_4_k_cu_ebb0605d_289964cuda3std3__48in_placeE,(_ZN40_INTERNAL_870cb8de_4_k_cu_ebb0605d_289964cuda3std6ranges3__45__cpo9iter_moveE - _ZN40_INTERNAL_870cb8de_4_k_cu_ebb0605d_289964cuda3std3__48in_placeE)
_ZN40_INTERNAL_870cb8de_4_k_cu_ebb0605d_289964cuda3std3__48in_placeE:
	.zero		1
	.type		_ZN40_INTERNAL_870cb8de_4_k_cu_ebb0605d_289964cuda3std6ranges3__45__cpo9iter_moveE,@object
	.size		_ZN40_INTERNAL_870cb8de_4_k_cu_ebb0605d_289964cuda3std6ranges3__45__cpo9iter_moveE,(_ZN40_INTERNAL_870cb8de_4_k_cu_ebb0605d_289964cuda3std3__45__cpo5beginE - _ZN40_INTERNAL_870cb8de_4_k_cu_ebb0605d_289964cuda3std6ranges3__45__cpo9iter_moveE)
_ZN40_INTERNAL_870cb8de_4_k_cu_ebb0605d_289964cuda3std6ranges3__45__cpo9iter_moveE:
	.zero		1
	.type		_ZN40_INTERNAL_870cb8de_4_k_cu_ebb0605d_289964cuda3std3__45__cpo5beginE,@object
	.size		_ZN40_INTERNAL_870cb8de_4_k_cu_ebb0605d_289964cuda3std3__45__cpo5beginE,(_ZN40_INTERNAL_870cb8de_4_k_cu_ebb0605d_289964cuda3std3__442_GLOBAL__N__870cb8de_4_k_cu_ebb0605d_289966ignoreE - _ZN40_INTERNAL_870cb8de_4_k_cu_ebb0605d_289964cuda3std3__45__cpo5beginE)
_ZN40_INTERNAL_870cb8de_4_k_cu_ebb0605d_289964cuda3std3__45__cpo5beginE:
	.zero		1
	.type		_ZN40_INTERNAL_870cb8de_4_k_cu_ebb0605d_289964cuda3std3__442_GLOBAL__N__870cb8de_4_k_cu_ebb0605d_289966ignoreE,@object
	.size		_ZN40_INTERNAL_870cb8de_4_k_cu_ebb0605d_289964cuda3std3__442_GLOBAL__N__870cb8de_4_k_cu_ebb0605d_289966ignoreE,(_ZN40_INTERNAL_870cb8de_4_k_cu_ebb0605d_289964cute7productE - _ZN40_INTERNAL_870cb8de_4_k_cu_ebb0605d_289964cuda3std3__442_GLOBAL__N__870cb8de_4_k_cu_ebb0605d_289966ignoreE)
_ZN40_INTERNAL_870cb8de_4_k_cu_ebb0605d_289964cuda3std3__442_GLOBAL__N__870cb8de_4_k_cu_ebb0605d_289966ignoreE:
	.zero		1
	.type		_ZN40_INTERNAL_870cb8de_4_k_cu_ebb0605d_289964cute7productE,@object
	.size		_ZN40_INTERNAL_870cb8de_4_k_cu_ebb0605d_289964cute7productE,(_ZN40_INTERNAL_870cb8de_4_k_cu_ebb0605d_289964cuda3std3__45__cpo3endE - _ZN40_INTERNAL_870cb8de_4_k_cu_ebb0605d_289964cute7productE)
_ZN40_INTERNAL_870cb8de_4_k_cu_ebb0605d_289964cute7productE:
	.zero		1
	.type		_ZN40_INTERNAL_870cb8de_4_k_cu_ebb0605d_289964cuda3std3__45__cpo3endE,@object
	.size		_ZN40_INTERNAL_870cb8de_4_k_cu_ebb0605d_289964cuda3std3__45__cpo3endE,(_ZN40_INTERNAL_870cb8de_4_k_cu_ebb0605d_289964cuda3std3__419piecewise_constructE - _ZN40_INTERNAL_870cb8de_4_k_cu_ebb0605d_289964cuda3std3__45__cpo3endE)
_ZN40_INTERNAL_870cb8de_4_k_cu_ebb0605d_289964cuda3std3__45__cpo3endE:
	.zero		1
	.type		_ZN40_INTERNAL_870cb8de_4_k_cu_ebb0605d_289964cuda3std3__419piecewise_constructE,@object
	.size		_ZN40_INTERNAL_870cb8de_4_k_cu_ebb0605d_289964cuda3std3__419piecewise_constructE,(_ZN40_INTERNAL_870cb8de_4_k_cu_ebb0605d_289964cuda3std3__45__cpo4cendE - _ZN40_INTERNAL_870cb8de_4_k_cu_ebb0605d_289964cuda3std3__419piecewise_constructE)
_ZN40_INTERNAL_870cb8de_4_k_cu_ebb0605d_289964cuda3std3__419piecewise_constructE:
	.zero		1
	.type		_ZN40_INTERNAL_870cb8de_4_k_cu_ebb0605d_289964cuda3std3__45__cpo4cendE,@object
	.size		_ZN40_INTERNAL_870cb8de_4_k_cu_ebb0605d_289964cuda3std3__45__cpo4cendE,(_ZN40_INTERNAL_870cb8de_4_k_cu_ebb0605d_289964cuda3std6ranges3__45__cpo4swapE - _ZN40_INTERNAL_870cb8de_4_k_cu_ebb0605d_289964cuda3std3__45__cpo4cendE)
_ZN40_INTERNAL_870cb8de_4_k_cu_ebb0605d_289964cuda3std3__45__cpo4cendE:
	.zero		1
	.type		_ZN40_INTERNAL_870cb8de_4_k_cu_ebb0605d_289964cuda3std6ranges3__45__cpo4swapE,@object
	.size		_ZN40_INTERNAL_870cb8de_4_k_cu_ebb0605d_289964cuda3std6ranges3__45__cpo4swapE,(.L_7 - _ZN40_INTERNAL_870cb8de_4_k_cu_ebb0605d_289964cuda3std6ranges3__45__cpo4swapE)
_ZN40_INTERNAL_870cb8de_4_k_cu_ebb0605d_289964cuda3std6ranges3__45__cpo4swapE:
	.zero		1
.L_7:


//--------------------- .nv.constant0._ZN7cutlass13device_kernelINS_4gemm6kernel13GemmUniversalIN4cute5tupleIJiiiiEEENS1_10collective13CollectiveMmaINS1_37MainloopSm90TmaGmmaWarpSpecializedFP8ILi22ENS5_IJNS4_1CILi2EEENSA_ILi4EEENSA_ILi1EEEEEENS1_35KernelTmaWarpSpecializedCooperativeEEENS5_IJNSA_ILi256EEENSA_ILi64EEENSA_ILi32EEEEEENS_12float_e5m2_tENS5_IJlSD_lEEESL_SM_NS4_8TiledMMAINS4_8MMA_AtomIJNS4_4SM904GMMA30MMA_64x64x32_F32E5M2E5M2_SS_TNILNSQ_7ScaleInE1ELSS_1EEEEEENS4_6LayoutINS5_IJSB_SD_SD_EEENS5_IJSD_NSA_ILi0EEESX_EEEEENS5_IJNS4_10UnderscoreES10_S10_EEEEENS4_23SM90_TMA_LOAD_MULTICASTENS4_14ComposedLayoutINS4_7SwizzleILi1ELi4ELi3EEENS4_18smem_ptr_flag_bitsILi8EEENSV_INS5_IJNSA_ILi8EEESJ_EEENS5_IJSJ_SD_EEEEEEEvNS4_8identityES13_S1D_vS1E_EENS_8epilogue10collective6detail29Sm90TmaWarpSpecializedAdapterINS1H_15DefaultEpilogueISL_SM_SM_NS1G_6thread17LinearCombinationISL_Li1EffLNS1L_9ScaleType4KindE0ELNS_15FloatRoundStyleE2ESL_EENS1_15EpilogueDefaultEEEEEvvEEEEvNT_6ParamsE --------------------------
	.section	.nv.constant0._ZN7cutlass13device_kernelINS_4gemm6kernel13GemmUniversalIN4cute5tupleIJiiiiEEENS1_10collective13CollectiveMmaINS1_37MainloopSm90TmaGmmaWarpSpecializedFP8ILi22ENS5_IJNS4_1CILi2EEENSA_ILi4EEENSA_ILi1EEEEEENS1_35KernelTmaWarpSpecializedCooperativeEEENS5_IJNSA_ILi256EEENSA_ILi64EEENSA_ILi32EEEEEENS_12float_e5m2_tENS5_IJlSD_lEEESL_SM_NS4_8TiledMMAINS4_8MMA_AtomIJNS4_4SM904GMMA30MMA_64x64x32_F32E5M2E5M2_SS_TNILNSQ_7ScaleInE1ELSS_1EEEEEENS4_6LayoutINS5_IJSB_SD_SD_EEENS5_IJSD_NSA_ILi0EEESX_EEEEENS5_IJNS4_10UnderscoreES10_S10_EEEEENS4_23SM90_TMA_LOAD_MULTICASTENS4_14ComposedLayoutINS4_7SwizzleILi1ELi4ELi3EEENS4_18smem_ptr_flag_bitsILi8EEENSV_INS5_IJNSA_ILi8EEESJ_EEENS5_IJSJ_SD_EEEEEEEvNS4_8identityES13_S1D_vS1E_EENS_8epilogue10collective6detail29Sm90TmaWarpSpecializedAdapterINS1H_15DefaultEpilogueISL_SM_SM_NS1G_6thread17LinearCombinationISL_Li1EffLNS1L_9ScaleType4KindE0ELNS_15FloatRoundStyleE2ESL_EENS1_15EpilogueDefaultEEEEEvvEEEEvNT_6ParamsE,"a",@progbits
	.sectionflags	@""
	.align	4
.nv.constant0._ZN7cutlass13device_kernelINS_4gemm6kernel13GemmUniversalIN4cute5tupleIJiiiiEEENS1_10collective13CollectiveMmaINS1_37MainloopSm90TmaGmmaWarpSpecializedFP8ILi22ENS5_IJNS4_1CILi2EEENSA_ILi4EEENSA_ILi1EEEEEENS1_35KernelTmaWarpSpecializedCooperativeEEENS5_IJNSA_ILi256EEENSA_ILi64EEENSA_ILi32EEEEEENS_12float_e5m2_tENS5_IJlSD_lEEESL_SM_NS4_8TiledMMAINS4_8MMA_AtomIJNS4_4SM904GMMA30MMA_64x64x32_F32E5M2E5M2_SS_TNILNSQ_7ScaleInE1ELSS_1EEEEEENS4_6LayoutINS5_IJSB_SD_SD_EEENS5_IJSD_NSA_ILi0EEESX_EEEEENS5_IJNS4_10UnderscoreES10_S10_EEEEENS4_23SM90_TMA_LOAD_MULTICASTENS4_14ComposedLayoutINS4_7SwizzleILi1ELi4ELi3EEENS4_18smem_ptr_flag_bitsILi8EEENSV_INS5_IJNSA_ILi8EEESJ_EEENS5_IJSJ_SD_EEEEEEEvNS4_8identityES13_S1D_vS1E_EENS_8epilogue10collective6detail29Sm90TmaWarpSpecializedAdapterINS1H_15DefaultEpilogueISL_SM_SM_NS1G_6thread17LinearCombinationISL_Li1EffLNS1L_9ScaleType4KindE0ELNS_15FloatRoundStyleE2ESL_EENS1_15EpilogueDefaultEEEEEvvEEEEvNT_6ParamsE:
	.zero		1664


//--------------------- SYMBOLS --------------------------

	.type		.nv.reservedSmem.offset0,@object
	.size		.nv.reservedSmem.offset0,0x4
